	.target	sm_100a

	.elftype	@"ET_EXEC"


//--------------------- .note.nv.tkinfo           --------------------------
	.section	.note.nv.tkinfo,"",@"SHT_NOTE"
	.sectionflags	@"SHF_NOTE_NV_TKINFO"
	.tkinfo
        /*0018*/ 	.word	0x00000002
        /*0030*/ 	.string	""
        /*0030*/ 	.string	"ptxas"
        /*0030*/ 	.string	"Cuda compilation tools, release 13.0, V13.0.88"
        /*0030*/ 	.string	"Build cuda_13.0.r13.0/compiler.36424714_0"
        /*0030*/ 	.string	"-arch sm_100a -m 64 "



//--------------------- .note.nv.cuinfo           --------------------------
	.section	.note.nv.cuinfo,"",@"SHT_NOTE"
	.sectionflags	@"SHF_NOTE_NV_CUINFO"
        /*0018*/ 	.short	0x0002
        /*001a*/ 	.short	0x0064
        /*001c*/ 	.short	0x0082
	.zero		2


//--------------------- .nv.info                  --------------------------
	.section	.nv.info,"",@"SHT_CUDA_INFO"
	.align	4


	//----- nvinfo : EIATTR_REGCOUNT
	.align		4
        /*0000*/ 	.byte	0x04, 0x2f
        /*0002*/ 	.short	(.L_19 - .L_18)
	.align		4
.L_18:
        /*0004*/ 	.word	index@(_ZN7cutlass13device_kernelINS_4gemm6kernel13GemmUniversalIN4cute5tupleIJiiiiEEENS1_10collective13CollectiveMmaINS1_35MainloopSm100TmaUmmaWarpSpecializedILi16ELi2ELi4ENS5_IJNS4_1CILi2EEENSA_ILi1EEESC_EEEEENS5_IJNSA_ILi128EEENSA_ILi256EEENSA_ILi32EEEEEENS_10bfloat16_tENS5_IJlSC_lEEESJ_SK_NS4_8TiledMMAINS4_8MMA_AtomIJNS4_26SM100_MMA_F16BF16_2x1SM_SSISJ_SJ_fLi128ELi256ELNS4_4UMMA5MajorE0ELSP_0ELNSO_7ScaleInE0ELSQ_0EEEEEENS4_6LayoutINS5_IJSC_SC_SC_EEENS5_IJNSA_ILi0EEESV_SV_EEEEENS5_IJNS4_10UnderscoreESY_SY_EEEEENS4_18SM100_TMA_2SM_LOADENS4_14ComposedLayoutINS4_7SwizzleILi2ELi4ELi3EEENS4_18smem_ptr_flag_bitsILi16EEENST_INS5_IJNSA_ILi8EEESH_EEENS5_IJSH_SC_EEEEEEEvNS4_8identityES11_S1B_vS1C_EENS_8epilogue10collective18CollectiveEpilogueINS1E_23Sm100TmaWarpSpecializedILi4ELi2ELi32ELb1ELb0EEEJNS5_IJNSA_ILi64EEESG_SH_EEENS5_IJNST_IS1J_SC_EENST_INS5_IJSH_SB_EEENS5_IJSC_SF_EEEEEEEESJ_SK_SJ_SK_NS1E_6fusion15FusionCallbacksIS1I_NS1Q_17LinearCombinationISJ_fSJ_fLNS_15FloatRoundStyleE2EEES1K_S1P_JEEENS4_5SM1004TMEM4LOAD26SM100_TMEM_LOAD_32dp32b32xENS4_13SM90_TMA_LOADES1B_NS4_39AutoVectorizingCopyWithAssumedAlignmentILi128EEENS4_14SM90_TMA_STOREES1B_S22_S22_EEEvvEEEEvNT_6ParamsE)
        /*0008*/ 	.word	0x00000073


	//----- nvinfo : EIATTR_FRAME_SIZE
	.align		4
.L_19:
        /*000c*/ 	.byte	0x04, 0x11
        /*000e*/ 	.short	(.L_21 - .L_20)
	.align		4
.L_20:
        /*0010*/ 	.word	index@($__internal_2_$__cuda_sm10x_tcgen05_guardrail_trap_unallocated_columns_being_dealloced)
        /*0014*/ 	.word	0x00000000


	//----- nvinfo : EIATTR_FRAME_SIZE
	.align		4
.L_21:
        /*0018*/ 	.byte	0x04, 0x11
        /*001a*/ 	.short	(.L_23 - .L_22)
	.align		4
.L_22:
        /*001c*/ 	.word	index@($__internal_1_$__cuda_sm10x_tcgen05_guardrail_trap_phase_invalid_during_alloc)
        /*0020*/ 	.word	0x00000000


	//----- nvinfo : EIATTR_FRAME_SIZE
	.align		4
.L_23:
        /*0024*/ 	.byte	0x04, 0x11
        /*0026*/ 	.short	(.L_25 - .L_24)
	.align		4
.L_24:
        /*0028*/ 	.word	index@($__internal_0_$__cuda_sm10x_tcgen05_guardrail_trap_col_being_dealloced_not_returned_by_alloc)
        /*002c*/ 	.word	0x00000000


	//----- nvinfo : EIATTR_FRAME_SIZE
	.align		4
.L_25:
        /*0030*/ 	.byte	0x04, 0x11
        /*0032*/ 	.short	(.L_27 - .L_26)
	.align		4
.L_26:
        /*0034*/ 	.word	index@(_ZN7cutlass13device_kernelINS_4gemm6kernel13GemmUniversalIN4cute5tupleIJiiiiEEENS1_10collective13CollectiveMmaINS1_35MainloopSm100TmaUmmaWarpSpecializedILi16ELi2ELi4ENS5_IJNS4_1CILi2EEENSA_ILi1EEESC_EEEEENS5_IJNSA_ILi128EEENSA_ILi256EEENSA_ILi32EEEEEENS_10bfloat16_tENS5_IJlSC_lEEESJ_SK_NS4_8TiledMMAINS4_8MMA_AtomIJNS4_26SM100_MMA_F16BF16_2x1SM_SSISJ_SJ_fLi128ELi256ELNS4_4UMMA5MajorE0ELSP_0ELNSO_7ScaleInE0ELSQ_0EEEEEENS4_6LayoutINS5_IJSC_SC_SC_EEENS5_IJNSA_ILi0EEESV_SV_EEEEENS5_IJNS4_10UnderscoreESY_SY_EEEEENS4_18SM100_TMA_2SM_LOADENS4_14ComposedLayoutINS4_7SwizzleILi2ELi4ELi3EEENS4_18smem_ptr_flag_bitsILi16EEENST_INS5_IJNSA_ILi8EEESH_EEENS5_IJSH_SC_EEEEEEEvNS4_8identityES11_S1B_vS1C_EENS_8epilogue10collective18CollectiveEpilogueINS1E_23Sm100TmaWarpSpecializedILi4ELi2ELi32ELb1ELb0EEEJNS5_IJNSA_ILi64EEESG_SH_EEENS5_IJNST_IS1J_SC_EENST_INS5_IJSH_SB_EEENS5_IJSC_SF_EEEEEEEESJ_SK_SJ_SK_NS1E_6fusion15FusionCallbacksIS1I_NS1Q_17LinearCombinationISJ_fSJ_fLNS_15FloatRoundStyleE2EEES1K_S1P_JEEENS4_5SM1004TMEM4LOAD26SM100_TMEM_LOAD_32dp32b32xENS4_13SM90_TMA_LOADES1B_NS4_39AutoVectorizingCopyWithAssumedAlignmentILi128EEENS4_14SM90_TMA_STOREES1B_S22_S22_EEEvvEEEEvNT_6ParamsE)
        /*0038*/ 	.word	0x00000000


	//----- nvinfo : EIATTR_MIN_STACK_SIZE
	.align		4
.L_27:
        /*003c*/ 	.byte	0x04, 0x12
        /*003e*/ 	.short	(.L_29 - .L_28)
	.align		4
.L_28:
        /*0040*/ 	.word	index@(_ZN7cutlass13device_kernelINS_4gemm6kernel13GemmUniversalIN4cute5tupleIJiiiiEEENS1_10collective13CollectiveMmaINS1_35MainloopSm100TmaUmmaWarpSpecializedILi16ELi2ELi4ENS5_IJNS4_1CILi2EEENSA_ILi1EEESC_EEEEENS5_IJNSA_ILi128EEENSA_ILi256EEENSA_ILi32EEEEEENS_10bfloat16_tENS5_IJlSC_lEEESJ_SK_NS4_8TiledMMAINS4_8MMA_AtomIJNS4_26SM100_MMA_F16BF16_2x1SM_SSISJ_SJ_fLi128ELi256ELNS4_4UMMA5MajorE0ELSP_0ELNSO_7ScaleInE0ELSQ_0EEEEEENS4_6LayoutINS5_IJSC_SC_SC_EEENS5_IJNSA_ILi0EEESV_SV_EEEEENS5_IJNS4_10UnderscoreESY_SY_EEEEENS4_18SM100_TMA_2SM_LOADENS4_14ComposedLayoutINS4_7SwizzleILi2ELi4ELi3EEENS4_18smem_ptr_flag_bitsILi16EEENST_INS5_IJNSA_ILi8EEESH_EEENS5_IJSH_SC_EEEEEEEvNS4_8identityES11_S1B_vS1C_EENS_8epilogue10collective18CollectiveEpilogueINS1E_23Sm100TmaWarpSpecializedILi4ELi2ELi32ELb1ELb0EEEJNS5_IJNSA_ILi64EEESG_SH_EEENS5_IJNST_IS1J_SC_EENST_INS5_IJSH_SB_EEENS5_IJSC_SF_EEEEEEEESJ_SK_SJ_SK_NS1E_6fusion15FusionCallbacksIS1I_NS1Q_17LinearCombinationISJ_fSJ_fLNS_15FloatRoundStyleE2EEES1K_S1P_JEEENS4_5SM1004TMEM4LOAD26SM100_TMEM_LOAD_32dp32b32xENS4_13SM90_TMA_LOADES1B_NS4_39AutoVectorizingCopyWithAssumedAlignmentILi128EEENS4_14SM90_TMA_STOREES1B_S22_S22_EEEvvEEEEvNT_6ParamsE)
        /*0044*/ 	.word	0x00000000
.L_29:


//--------------------- .nv.compat                --------------------------
	.section	.nv.compat,"",@"SHT_CUDA_COMPAT_INFO"
	.align	4
        /*0000*/ 	.byte	0x02, 0x09, 0x01, 0x00, 0x02, 0x02, 0x02, 0x00, 0x02, 0x05, 0x05, 0x00, 0x03, 0x07, 0x01, 0x01
        /*0010*/ 	.byte	0x02, 0x03, 0x01, 0x00, 0x02, 0x06, 0x01, 0x00, 0x04, 0x0b, 0x08, 0x00, 0x09, 0x00, 0x00, 0x00
        /*0020*/ 	.byte	0x00, 0x00, 0x00, 0x00


//--------------------- .nv.info._ZN7cutlass13device_kernelINS_4gemm6kernel13GemmUniversalIN4cute5tupleIJiiiiEEENS1_10collective13CollectiveMmaINS1_35MainloopSm100TmaUmmaWarpSpecializedILi16ELi2ELi4ENS5_IJNS4_1CILi2EEENSA_ILi1EEESC_EEEEENS5_IJNSA_ILi128EEENSA_ILi256EEENSA_ILi32EEEEEENS_10bfloat16_tENS5_IJlSC_lEEESJ_SK_NS4_8TiledMMAINS4_8MMA_AtomIJNS4_26SM100_MMA_F16BF16_2x1SM_SSISJ_SJ_fLi128ELi256ELNS4_4UMMA5MajorE0ELSP_0ELNSO_7ScaleInE0ELSQ_0EEEEEENS4_6LayoutINS5_IJSC_SC_SC_EEENS5_IJNSA_ILi0EEESV_SV_EEEEENS5_IJNS4_10UnderscoreESY_SY_EEEEENS4_18SM100_TMA_2SM_LOADENS4_14ComposedLayoutINS4_7SwizzleILi2ELi4ELi3EEENS4_18smem_ptr_flag_bitsILi16EEENST_INS5_IJNSA_ILi8EEESH_EEENS5_IJSH_SC_EEEEEEEvNS4_8identityES11_S1B_vS1C_EENS_8epilogue10collective18CollectiveEpilogueINS1E_23Sm100TmaWarpSpecializedILi4ELi2ELi32ELb1ELb0EEEJNS5_IJNSA_ILi64EEESG_SH_EEENS5_IJNST_IS1J_SC_EENST_INS5_IJSH_SB_EEENS5_IJSC_SF_EEEEEEEESJ_SK_SJ_SK_NS1E_6fusion15FusionCallbacksIS1I_NS1Q_17LinearCombinationISJ_fSJ_fLNS_15FloatRoundStyleE2EEES1K_S1P_JEEENS4_5SM1004TMEM4LOAD26SM100_TMEM_LOAD_32dp32b32xENS4_13SM90_TMA_LOADES1B_NS4_39AutoVectorizingCopyWithAssumedAlignmentILi128EEENS4_14SM90_TMA_STOREES1B_S22_S22_EEEvvEEEEvNT_6ParamsE --------------------------
	.section	.nv.info._ZN7cutlass13device_kernelINS_4gemm6kernel13GemmUniversalIN4cute5tupleIJiiiiEEENS1_10collective13CollectiveMmaINS1_35MainloopSm100TmaUmmaWarpSpecializedILi16ELi2ELi4ENS5_IJNS4_1CILi2EEENSA_ILi1EEESC_EEEEENS5_IJNSA_ILi128EEENSA_ILi256EEENSA_ILi32EEEEEENS_10bfloat16_tENS5_IJlSC_lEEESJ_SK_NS4_8TiledMMAINS4_8MMA_AtomIJNS4_26SM100_MMA_F16BF16_2x1SM_SSISJ_SJ_fLi128ELi256ELNS4_4UMMA5MajorE0ELSP_0ELNSO_7ScaleInE0ELSQ_0EEEEEENS4_6LayoutINS5_IJSC_SC_SC_EEENS5_IJNSA_ILi0EEESV_SV_EEEEENS5_IJNS4_10UnderscoreESY_SY_EEEEENS4_18SM100_TMA_2SM_LOADENS4_14ComposedLayoutINS4_7SwizzleILi2ELi4ELi3EEENS4_18smem_ptr_flag_bitsILi16EEENST_INS5_IJNSA_ILi8EEESH_EEENS5_IJSH_SC_EEEEEEEvNS4_8identityES11_S1B_vS1C_EENS_8epilogue10collective18CollectiveEpilogueINS1E_23Sm100TmaWarpSpecializedILi4ELi2ELi32ELb1ELb0EEEJNS5_IJNSA_ILi64EEESG_SH_EEENS5_IJNST_IS1J_SC_EENST_INS5_IJSH_SB_EEENS5_IJSC_SF_EEEEEEEESJ_SK_SJ_SK_NS1E_6fusion15FusionCallbacksIS1I_NS1Q_17LinearCombinationISJ_fSJ_fLNS_15FloatRoundStyleE2EEES1K_S1P_JEEENS4_5SM1004TMEM4LOAD26SM100_TMEM_LOAD_32dp32b32xENS4_13SM90_TMA_LOADES1B_NS4_39AutoVectorizingCopyWithAssumedAlignmentILi128EEENS4_14SM90_TMA_STOREES1B_S22_S22_EEEvvEEEEvNT_6ParamsE,"",@"SHT_CUDA_INFO"
	.sectionflags	@""
	.align	4


	//----- nvinfo : EIATTR_CUDA_API_VERSION
	.align		4
        /*0000*/ 	.byte	0x04, 0x37
        /*0002*/ 	.short	(.L_31 - .L_30)
.L_30:
        /*0004*/ 	.word	0x00000082


	//----- nvinfo : EIATTR_KPARAM_INFO
	.align		4
.L_31:
        /*0008*/ 	.byte	0x04, 0x17
        /*000a*/ 	.short	(.L_33 - .L_32)
.L_32:
        /*000c*/ 	.word	0x00000000
        /*0010*/ 	.short	0x0000
        /*0012*/ 	.short	0x0000
        /*0014*/ 	.byte	0x00, 0xf0, 0x01, 0x20


	//----- nvinfo : EIATTR_AT_ENTRY_FRAGMENTS
	.align		4
.L_33:
        /*0018*/ 	.byte	0x04, 0x4f
        /*001a*/ 	.short	(.L_35 - .L_34)


	//   ....[0]....
.L_34:
        /*001c*/ 	.word	0x00000007


	//----- nvinfo : EIATTR_RESERVED_SMEM_USED
	.align		4
.L_35:
        /*0020*/ 	.byte	0x01, 0x41
	.zero		2


	//----- nvinfo : EIATTR_SPARSE_MMA_MASK
	.align		4
        /*0024*/ 	.byte	0x03, 0x50
        /*0026*/ 	.short	0x0000


	//----- nvinfo : EIATTR_TCGEN05_2CTA_USED
	.align		4
        /*0028*/ 	.byte	0x01, 0x52
	.zero		2


	//----- nvinfo : EIATTR_MAXREG_COUNT
	.align		4
        /*002c*/ 	.byte	0x03, 0x1b
        /*002e*/ 	.short	0x00ff


	//----- nvinfo : EIATTR_NUM_BARRIERS
	.align		4
        /*0030*/ 	.byte	0x02, 0x4c
        /*0032*/ 	.byte	0x07
	.zero		1


	//----- nvinfo : EIATTR_EXTERNS
	.align		4
        /*0034*/ 	.byte	0x04, 0x0f
        /*0036*/ 	.short	(.L_37 - .L_36)


	//   ....[0]....
	.align		4
.L_36:
        /*0038*/ 	.word	index@(__assertfail)


	//----- nvinfo : EIATTR_MERCURY_ISA_VERSION
	.align		4
.L_37:
        /*003c*/ 	.byte	0x03, 0x5f
        /*003e*/ 	.short	0x0101


	//----- nvinfo : EIATTR_INT_WARP_WIDE_INSTR_OFFSETS
	.align		4
        /*0040*/ 	.byte	0x04, 0x31
        /*0042*/ 	.short	(.L_39 - .L_38)


	//   ....[0]....
.L_38:
        /*0044*/ 	.word	0x00000ec0


	//   ....[1]....
        /*0048*/ 	.word	0x00000f60


	//   ....[2]....
        /*004c*/ 	.word	0x000022c0


	//   ....[3]....
        /*0050*/ 	.word	0x00004770


	//   ....[4]....
        /*0054*/ 	.word	0x000047a0


	//   ....[5]....
        /*0058*/ 	.word	0x000047f0


	//   ....[6]....
        /*005c*/ 	.word	0x00005110


	//   ....[7]....
        /*0060*/ 	.word	0x00005130


	//   ....[8]....
        /*0064*/ 	.word	0x00005210


	//   ....[9]....
        /*0068*/ 	.word	0x000052d0


	//   ....[10]....
        /*006c*/ 	.word	0x000052f0


	//   ....[11]....
        /*0070*/ 	.word	0x000053c0


	//   ....[12]....
        /*0074*/ 	.word	0x000054b0


	//   ....[13]....
        /*0078*/ 	.word	0x000054d0


	//   ....[14]....
        /*007c*/ 	.word	0x000055d0


	//   ....[15]....
        /*0080*/ 	.word	0x00005780


	//   ....[16]....
        /*0084*/ 	.word	0x00005790


	//   ....[17]....
        /*0088*/ 	.word	0x00005920


	//----- nvinfo : EIATTR_COOP_GROUP_MASK_REGIDS
	.align		4
.L_39:
        /*008c*/ 	.byte	0x04, 0x29
        /*008e*/ 	.short	(.L_41 - .L_40)


	//   ....[0]....
.L_40:
        /*0090*/ 	.word	0xffffffff


	//   ....[1]....
        /*0094*/ 	.word	0xffffffff


	//   ....[2]....
        /*0098*/ 	.word	0xffffffff


	//   ....[3]....
        /*009c*/ 	.word	0xffffffff


	//   ....[4]....
        /*00a0*/ 	.word	0xffffffff


	//   ....[5]....
        /*00a4*/ 	.word	0xffffffff


	//   ....[6]....
        /*00a8*/ 	.word	0xffffffff


	//   ....[7]....
        /*00ac*/ 	.word	0xffffffff


	//   ....[8]....
        /*00b0*/ 	.word	0xffffffff


	//   ....[9]....
        /*00b4*/ 	.word	0xffffffff


	//   ....[10]....
        /*00b8*/ 	.word	0xffffffff


	//   ....[11]....
        /*00bc*/ 	.word	0xffffffff


	//   ....[12]....
        /*00c0*/ 	.word	0xffffffff


	//   ....[13]....
        /*00c4*/ 	.word	0xffffffff


	//----- nvinfo : EIATTR_COOP_GROUP_INSTR_OFFSETS
	.align		4
.L_41:
        /*00c8*/ 	.byte	0x04, 0x28
        /*00ca*/ 	.short	(.L_43 - .L_42)


	//   ....[0]....
.L_42:
        /*00cc*/ 	.word	0x000000c0


	//   ....[1]....
        /*00d0*/ 	.word	0x00000500


	//   ....[2]....
        /*00d4*/ 	.word	0x00000830


	//   ....[3]....
        /*00d8*/ 	.word	0x000009c0


	//   ....[4]....
        /*00dc*/ 	.word	0x00000ab0


	//   ....[5]....
        /*00e0*/ 	.word	0x00000c10


	//   ....[6]....
        /*00e4*/ 	.word	0x00000da0


	//   ....[7]....
        /*00e8*/ 	.word	0x00000fe0


	//   ....[8]....
        /*00ec*/ 	.word	0x000021a0


	//   ....[9]....
        /*00f0*/ 	.word	0x00003640


	//   ....[10]....
        /*00f4*/ 	.word	0x00003b10


	//   ....[11]....
        /*00f8*/ 	.word	0x00003b40


	//   ....[12]....
        /*00fc*/ 	.word	0x00004680


	//   ....[13]....
        /*0100*/ 	.word	0x00004890


	//----- nvinfo : EIATTR_VRC_CTA_INIT_COUNT
	.align		4
.L_43:
        /*0104*/ 	.byte	0x02, 0x4a
        /*0106*/ 	.byte	0x80
	.zero		1


	//----- nvinfo : EIATTR_SYSCALL_OFFSETS
	.align		4
        /*0108*/ 	.byte	0x04, 0x46
        /*010a*/ 	.short	(.L_45 - .L_44)


	//   ....[0]....
.L_44:
        /*010c*/ 	.word	0x00006410


	//   ....[1]....
        /*0110*/ 	.word	0x00006500


	//   ....[2]....
        /*0114*/ 	.word	0x00006c70


	//   ....[3]....
        /*0118*/ 	.word	0x00007930


	//   ....[4]....
        /*011c*/ 	.word	0x000085d0


	//   ....[5]....
        /*0120*/ 	.word	0x00009270


	//----- nvinfo : EIATTR_MBARRIER_INSTR_OFFSETS
	.align		4
.L_45:
        /*0124*/ 	.byte	0x04, 0x39
        /*0126*/ 	.short	(.L_47 - .L_46)


	//   ....[0]....
.L_46:
        /*0128*/ 	.word	0x00000610
        /*012c*/ 	.word	0x000000ff
        /*0130*/ 	.word	0x00000000
        /*0134*/ 	.short	0x0100
        /*0136*/ 	.byte	0x08
	.zero		1


	//   ....[1]....
        /*0138*/ 	.word	0x00000620
        /*013c*/ 	.word	0x000000ff
        /*0140*/ 	.word	0x00000080
        /*0144*/ 	.short	0x0100
        /*0146*/ 	.byte	0x08
	.zero		1


	//   ....[2]....
        /*0148*/ 	.word	0x00000630
        /*014c*/ 	.word	0x000000ff
        /*0150*/ 	.word	0x00000008
        /*0154*/ 	.short	0x0100
        /*0156*/ 	.byte	0x08
	.zero		1


	//   ....[3]....
        /*0158*/ 	.word	0x00000640
        /*015c*/ 	.word	0x000000ff
        /*0160*/ 	.word	0x00000088
        /*0164*/ 	.short	0x0100
        /*0166*/ 	.byte	0x08
	.zero		1


	//   ....[4]....
        /*0168*/ 	.word	0x00000650
        /*016c*/ 	.word	0x000000ff
        /*0170*/ 	.word	0x00000010
        /*0174*/ 	.short	0x0100
        /*0176*/ 	.byte	0x08
	.zero		1


	//   ....[5]....
        /*0178*/ 	.word	0x00000660
        /*017c*/ 	.word	0x000000ff
        /*0180*/ 	.word	0x00000090
        /*0184*/ 	.short	0x0100
        /*0186*/ 	.byte	0x08
	.zero		1


	//   ....[6]....
        /*0188*/ 	.word	0x00000670
        /*018c*/ 	.word	0x000000ff
        /*0190*/ 	.word	0x00000018
        /*0194*/ 	.short	0x0100
        /*0196*/ 	.byte	0x08
	.zero		1


	//   ....[7]....
        /*0198*/ 	.word	0x00000680
        /*019c*/ 	.word	0x000000ff
        /*01a0*/ 	.word	0x00000098
        /*01a4*/ 	.short	0x0100
        /*01a6*/ 	.byte	0x08
	.zero		1


	//   ....[8]....
        /*01a8*/ 	.word	0x00000690
        /*01ac*/ 	.word	0x000000ff
        /*01b0*/ 	.word	0x00000020
        /*01b4*/ 	.short	0x0100
        /*01b6*/ 	.byte	0x08
	.zero		1


	//   ....[9]....
        /*01b8*/ 	.word	0x000006a0
        /*01bc*/ 	.word	0x000000ff
        /*01c0*/ 	.word	0x000000a0
        /*01c4*/ 	.short	0x0100
        /*01c6*/ 	.byte	0x08
	.zero		1


	//   ....[10]....
        /*01c8*/ 	.word	0x000006b0
        /*01cc*/ 	.word	0x000000ff
        /*01d0*/ 	.word	0x00000028
        /*01d4*/ 	.short	0x0100
        /*01d6*/ 	.byte	0x08
	.zero		1


	//   ....[11]....
        /*01d8*/ 	.word	0x000006c0
        /*01dc*/ 	.word	0x000000ff
        /*01e0*/ 	.word	0x000000a8
        /*01e4*/ 	.short	0x0100
        /*01e6*/ 	.byte	0x08
	.zero		1


	//   ....[12]....
        /*01e8*/ 	.word	0x000006d0
        /*01ec*/ 	.word	0x000000ff
        /*01f0*/ 	.word	0x00000030
        /*01f4*/ 	.short	0x0100
        /*01f6*/ 	.byte	0x08
	.zero		1


	//   ....[13]....
        /*01f8*/ 	.word	0x000006e0
        /*01fc*/ 	.word	0x000000ff
        /*0200*/ 	.word	0x000000b0
        /*0204*/ 	.short	0x0100
        /*0206*/ 	.byte	0x08
	.zero		1


	//   ....[14]....
        /*0208*/ 	.word	0x000006f0
        /*020c*/ 	.word	0x000000ff
        /*0210*/ 	.word	0x00000038
        /*0214*/ 	.short	0x0100
        /*0216*/ 	.byte	0x08
	.zero		1


	//   ....[15]....
        /*0218*/ 	.word	0x00000700
        /*021c*/ 	.word	0x000000ff
        /*0220*/ 	.word	0x000000b8
        /*0224*/ 	.short	0x0100
        /*0226*/ 	.byte	0x08
	.zero		1


	//   ....[16]....
        /*0228*/ 	.word	0x00000710
        /*022c*/ 	.word	0x000000ff
        /*0230*/ 	.word	0x00000040
        /*0234*/ 	.short	0x0100
        /*0236*/ 	.byte	0x08
	.zero		1


	//   ....[17]....
        /*0238*/ 	.word	0x00000720
        /*023c*/ 	.word	0x000000ff
        /*0240*/ 	.word	0x000000c0
        /*0244*/ 	.short	0x0100
        /*0246*/ 	.byte	0x08
	.zero		1


	//   ....[18]....
        /*0248*/ 	.word	0x00000730
        /*024c*/ 	.word	0x000000ff
        /*0250*/ 	.word	0x00000048
        /*0254*/ 	.short	0x0100
        /*0256*/ 	.byte	0x08
	.zero		1


	//   ....[19]....
        /*0258*/ 	.word	0x00000740
        /*025c*/ 	.word	0x000000ff
        /*0260*/ 	.word	0x000000c8
        /*0264*/ 	.short	0x0100
        /*0266*/ 	.byte	0x08
	.zero		1


	//   ....[20]....
        /*0268*/ 	.word	0x00000750
        /*026c*/ 	.word	0x000000ff
        /*0270*/ 	.word	0x00000050
        /*0274*/ 	.short	0x0100
        /*0276*/ 	.byte	0x08
	.zero		1


	//   ....[21]....
        /*0278*/ 	.word	0x00000760
        /*027c*/ 	.word	0x000000ff
        /*0280*/ 	.word	0x000000d0
        /*0284*/ 	.short	0x0100
        /*0286*/ 	.byte	0x08
	.zero		1


	//   ....[22]....
        /*0288*/ 	.word	0x00000770
        /*028c*/ 	.word	0x000000ff
        /*0290*/ 	.word	0x00000058
        /*0294*/ 	.short	0x0100
        /*0296*/ 	.byte	0x08
	.zero		1


	//   ....[23]....
        /*0298*/ 	.word	0x00000780
        /*029c*/ 	.word	0x000000ff
        /*02a0*/ 	.word	0x000000d8
        /*02a4*/ 	.short	0x0100
        /*02a6*/ 	.byte	0x08
	.zero		1


	//   ....[24]....
        /*02a8*/ 	.word	0x00000790
        /*02ac*/ 	.word	0x000000ff
        /*02b0*/ 	.word	0x00000060
        /*02b4*/ 	.short	0x0100
        /*02b6*/ 	.byte	0x08
	.zero		1


	//   ....[25]....
        /*02b8*/ 	.word	0x000007a0
        /*02bc*/ 	.word	0x000000ff
        /*02c0*/ 	.word	0x000000e0
        /*02c4*/ 	.short	0x0100
        /*02c6*/ 	.byte	0x08
	.zero		1


	//   ....[26]....
        /*02c8*/ 	.word	0x000007b0
        /*02cc*/ 	.word	0x000000ff
        /*02d0*/ 	.word	0x00000068
        /*02d4*/ 	.short	0x0100
        /*02d6*/ 	.byte	0x08
	.zero		1


	//   ....[27]....
        /*02d8*/ 	.word	0x000007c0
        /*02dc*/ 	.word	0x000000ff
        /*02e0*/ 	.word	0x000000e8
        /*02e4*/ 	.short	0x0100
        /*02e6*/ 	.byte	0x08
	.zero		1


	//   ....[28]....
        /*02e8*/ 	.word	0x000007d0
        /*02ec*/ 	.word	0x000000ff
        /*02f0*/ 	.word	0x00000070
        /*02f4*/ 	.short	0x0100
        /*02f6*/ 	.byte	0x08
	.zero		1


	//   ....[29]....
        /*02f8*/ 	.word	0x000007e0
        /*02fc*/ 	.word	0x000000ff
        /*0300*/ 	.word	0x000000f0
        /*0304*/ 	.short	0x0100
        /*0306*/ 	.byte	0x08
	.zero		1


	//   ....[30]....
        /*0308*/ 	.word	0x000007f0
        /*030c*/ 	.word	0x000000ff
        /*0310*/ 	.word	0x00000078
        /*0314*/ 	.short	0x0100
        /*0316*/ 	.byte	0x08
	.zero		1


	//   ....[31]....
        /*0318*/ 	.word	0x00000800
        /*031c*/ 	.word	0x000000ff
        /*0320*/ 	.word	0x000000f8
        /*0324*/ 	.short	0x0100
        /*0326*/ 	.byte	0x08
	.zero		1


	//   ....[32]....
        /*0328*/ 	.word	0x00000930
        /*032c*/ 	.word	0x000000ff
        /*0330*/ 	.word	0x00000100
        /*0334*/ 	.short	0x0100
        /*0336*/ 	.byte	0x09
	.zero		1


	//   ....[33]....
        /*0338*/ 	.word	0x00000940
        /*033c*/ 	.word	0x000000ff
        /*0340*/ 	.word	0x00000120
        /*0344*/ 	.short	0x0100
        /*0346*/ 	.byte	0x09
	.zero		1


	//   ....[34]....
        /*0348*/ 	.word	0x00000950
        /*034c*/ 	.word	0x000000ff
        /*0350*/ 	.word	0x00000108
        /*0354*/ 	.short	0x0100
        /*0356*/ 	.byte	0x09
	.zero		1


	//   ....[35]....
        /*0358*/ 	.word	0x00000960
        /*035c*/ 	.word	0x000000ff
        /*0360*/ 	.word	0x00000128
        /*0364*/ 	.short	0x0100
        /*0366*/ 	.byte	0x09
	.zero		1


	//   ....[36]....
        /*0368*/ 	.word	0x00000970
        /*036c*/ 	.word	0x000000ff
        /*0370*/ 	.word	0x00000110
        /*0374*/ 	.short	0x0100
        /*0376*/ 	.byte	0x09
	.zero		1


	//   ....[37]....
        /*0378*/ 	.word	0x00000980
        /*037c*/ 	.word	0x000000ff
        /*0380*/ 	.word	0x00000130
        /*0384*/ 	.short	0x0100
        /*0386*/ 	.byte	0x09
	.zero		1


	//   ....[38]....
        /*0388*/ 	.word	0x00000990
        /*038c*/ 	.word	0x000000ff
        /*0390*/ 	.word	0x00000118
        /*0394*/ 	.short	0x0100
        /*0396*/ 	.byte	0x09
	.zero		1


	//   ....[39]....
        /*0398*/ 	.word	0x000009a0
        /*039c*/ 	.word	0x000000ff
        /*03a0*/ 	.word	0x00000138
        /*03a4*/ 	.short	0x0100
        /*03a6*/ 	.byte	0x09
	.zero		1


	//   ....[40]....
        /*03a8*/ 	.word	0x00000a80
        /*03ac*/ 	.word	0x000000ff
        /*03b0*/ 	.word	0x00000140
        /*03b4*/ 	.short	0x0100
        /*03b6*/ 	.byte	0x08
	.zero		1


	//   ....[41]....
        /*03b8*/ 	.word	0x00000a90
        /*03bc*/ 	.word	0x000000ff
        /*03c0*/ 	.word	0x00000148
        /*03c4*/ 	.short	0x0100
        /*03c6*/ 	.byte	0x08
	.zero		1


	//   ....[42]....
        /*03c8*/ 	.word	0x00000bc0
        /*03cc*/ 	.word	0x000000ff
        /*03d0*/ 	.word	0x00000150
        /*03d4*/ 	.short	0x0100
        /*03d6*/ 	.byte	0x08
	.zero		1


	//   ....[43]....
        /*03d8*/ 	.word	0x00000bd0
        /*03dc*/ 	.word	0x000000ff
        /*03e0*/ 	.word	0x00000160
        /*03e4*/ 	.short	0x0100
        /*03e6*/ 	.byte	0x08
	.zero		1


	//   ....[44]....
        /*03e8*/ 	.word	0x00000be0
        /*03ec*/ 	.word	0x000000ff
        /*03f0*/ 	.word	0x00000158
        /*03f4*/ 	.short	0x0100
        /*03f6*/ 	.byte	0x08
	.zero		1


	//   ....[45]....
        /*03f8*/ 	.word	0x00000bf0
        /*03fc*/ 	.word	0x000000ff
        /*0400*/ 	.word	0x00000168
        /*0404*/ 	.short	0x0100
        /*0406*/ 	.byte	0x08
	.zero		1


	//   ....[46]....
        /*0408*/ 	.word	0x00000d10
        /*040c*/ 	.word	0x000000ff
        /*0410*/ 	.word	0x00000170
        /*0414*/ 	.short	0x0100
        /*0416*/ 	.byte	0x09
	.zero		1


	//   ....[47]....
        /*0418*/ 	.word	0x00000d20
        /*041c*/ 	.word	0x000000ff
        /*0420*/ 	.word	0x00000190
        /*0424*/ 	.short	0x0100
        /*0426*/ 	.byte	0x09
	.zero		1


	//   ....[48]....
        /*0428*/ 	.word	0x00000d30
        /*042c*/ 	.word	0x000000ff
        /*0430*/ 	.word	0x00000178
        /*0434*/ 	.short	0x0100
        /*0436*/ 	.byte	0x09
	.zero		1


	//   ....[49]....
        /*0438*/ 	.word	0x00000d40
        /*043c*/ 	.word	0x000000ff
        /*0440*/ 	.word	0x00000198
        /*0444*/ 	.short	0x0100
        /*0446*/ 	.byte	0x09
	.zero		1


	//   ....[50]....
        /*0448*/ 	.word	0x00000d50
        /*044c*/ 	.word	0x000000ff
        /*0450*/ 	.word	0x00000180
        /*0454*/ 	.short	0x0100
        /*0456*/ 	.byte	0x09
	.zero		1


	//   ....[51]....
        /*0458*/ 	.word	0x00000d60
        /*045c*/ 	.word	0x000000ff
        /*0460*/ 	.word	0x000001a0
        /*0464*/ 	.short	0x0100
        /*0466*/ 	.byte	0x09
	.zero		1


	//   ....[52]....
        /*0468*/ 	.word	0x00000d70
        /*046c*/ 	.word	0x000000ff
        /*0470*/ 	.word	0x00000188
        /*0474*/ 	.short	0x0100
        /*0476*/ 	.byte	0x09
	.zero		1


	//   ....[53]....
        /*0478*/ 	.word	0x00000d80
        /*047c*/ 	.word	0x000000ff
        /*0480*/ 	.word	0x000001a8
        /*0484*/ 	.short	0x0100
        /*0486*/ 	.byte	0x09
	.zero		1


	//   ....[54]....
        /*0488*/ 	.word	0x00000e70
        /*048c*/ 	.word	0x000000ff
        /*0490*/ 	.word	0x000001b0
        /*0494*/ 	.short	0x0100
        /*0496*/ 	.byte	0x08
	.zero		1


	//   ....[55]....
        /*0498*/ 	.word	0x00000e80
        /*049c*/ 	.word	0x000000ff
        /*04a0*/ 	.word	0x000001c0
        /*04a4*/ 	.short	0x0100
        /*04a6*/ 	.byte	0x08
	.zero		1


	//   ....[56]....
        /*04a8*/ 	.word	0x00000e90
        /*04ac*/ 	.word	0x000000ff
        /*04b0*/ 	.word	0x000001b8
        /*04b4*/ 	.short	0x0100
        /*04b6*/ 	.byte	0x08
	.zero		1


	//   ....[57]....
        /*04b8*/ 	.word	0x00000ea0
        /*04bc*/ 	.word	0x000000ff
        /*04c0*/ 	.word	0x000001c8
        /*04c4*/ 	.short	0x0100
        /*04c6*/ 	.byte	0x08
	.zero		1


	//   ....[58]....
        /*04c8*/ 	.word	0x00000f90
        /*04cc*/ 	.word	0x000000ff
        /*04d0*/ 	.word	0x000001d0
        /*04d4*/ 	.short	0x0100
        /*04d6*/ 	.byte	0x07
	.zero		1


	//   ....[59]....
        /*04d8*/ 	.word	0x000019a0
        /*04dc*/ 	.word	0x00000002
        /*04e0*/ 	.word	0x000001c0
        /*04e4*/ 	.short	0x010a
        /*04e6*/ 	.byte	0xff
	.zero		1


	//   ....[60]....
        /*04e8*/ 	.word	0x000019d0
        /*04ec*/ 	.word	0x00000002
        /*04f0*/ 	.word	0x000001b0
        /*04f4*/ 	.short	0x0101
        /*04f6*/ 	.byte	0xff
	.zero		1


	//   ....[61]....
        /*04f8*/ 	.word	0x00001aa0
        /*04fc*/ 	.word	0x000000ff
        /*0500*/ 	.word	0x00000080
        /*0504*/ 	.short	0x010a
        /*0506*/ 	.byte	0x08
	.zero		1


	//   ....[62]....
        /*0508*/ 	.word	0x00001ba0
        /*050c*/ 	.word	0x000000ff
        /*0510*/ 	.word	0x00000080
        /*0514*/ 	.short	0x010a
        /*0516*/ 	.byte	0x21
	.zero		1


	//   ....[63]....
        /*0518*/ 	.word	0x00001d50
        /*051c*/ 	.word	0x000000ff
        /*0520*/ 	.word	0x00000080
        /*0524*/ 	.short	0x010a
        /*0526*/ 	.byte	0x08
	.zero		1


	//   ....[64]....
        /*0528*/ 	.word	0x00001e50
        /*052c*/ 	.word	0x000000ff
        /*0530*/ 	.word	0x00000148
        /*0534*/ 	.short	0x0101
        /*0536*/ 	.byte	0x06
	.zero		1


	//   ....[65]....
        /*0538*/ 	.word	0x00001e70
        /*053c*/ 	.word	0x000000ff
        /*0540*/ 	.word	0x00000080
        /*0544*/ 	.short	0x010a
        /*0546*/ 	.byte	0x08
	.zero		1


	//   ....[66]....
        /*0548*/ 	.word	0x00001ef0
        /*054c*/ 	.word	0x000000ff
        /*0550*/ 	.word	0x00000080
        /*0554*/ 	.short	0x010a
        /*0556*/ 	.byte	0x11
	.zero		1


	//   ....[67]....
        /*0558*/ 	.word	0x00002080
        /*055c*/ 	.word	0x000000ff
        /*0560*/ 	.word	0x00000080
        /*0564*/ 	.short	0x010a
        /*0566*/ 	.byte	0x08
	.zero		1


	//   ....[68]....
        /*0568*/ 	.word	0x000021d0
        /*056c*/ 	.word	0x00000002
        /*0570*/ 	.word	0x00000150
        /*0574*/ 	.short	0x010a
        /*0576*/ 	.byte	0xff
	.zero		1


	//   ....[69]....
        /*0578*/ 	.word	0x00002290
        /*057c*/ 	.word	0x00000002
        /*0580*/ 	.word	0x00000000
        /*0584*/ 	.short	0x0101
        /*0586*/ 	.byte	0xff
	.zero		1


	//   ....[70]....
        /*0588*/ 	.word	0x000027f0
        /*058c*/ 	.word	0x000000ff
        /*0590*/ 	.word	0x00000000
        /*0594*/ 	.short	0x010a
        /*0596*/ 	.byte	0x04
	.zero		1


	//   ....[71]....
        /*0598*/ 	.word	0x00002880
        /*059c*/ 	.word	0x000000ff
        /*05a0*/ 	.word	0x00000000
        /*05a4*/ 	.short	0x010a
        /*05a6*/ 	.byte	0x04
	.zero		1


	//   ....[72]....
        /*05a8*/ 	.word	0x00002910
        /*05ac*/ 	.word	0x000000ff
        /*05b0*/ 	.word	0x00000000
        /*05b4*/ 	.short	0x010a
        /*05b6*/ 	.byte	0x04
	.zero		1


	//   ....[73]....
        /*05b8*/ 	.word	0x000029a0
        /*05bc*/ 	.word	0x000000ff
        /*05c0*/ 	.word	0x00000000
        /*05c4*/ 	.short	0x010a
        /*05c6*/ 	.byte	0x04
	.zero		1


	//   ....[74]....
        /*05c8*/ 	.word	0x00002a30
        /*05cc*/ 	.word	0x000000ff
        /*05d0*/ 	.word	0x00000000
        /*05d4*/ 	.short	0x010a
        /*05d6*/ 	.byte	0x04
	.zero		1


	//   ....[75]....
        /*05d8*/ 	.word	0x00002ac0
        /*05dc*/ 	.word	0x000000ff
        /*05e0*/ 	.word	0x00000000
        /*05e4*/ 	.short	0x010a
        /*05e6*/ 	.byte	0x04
	.zero		1


	//   ....[76]....
        /*05e8*/ 	.word	0x00002b50
        /*05ec*/ 	.word	0x000000ff
        /*05f0*/ 	.word	0x00000000
        /*05f4*/ 	.short	0x010a
        /*05f6*/ 	.byte	0x04
	.zero		1


	//   ....[77]....
        /*05f8*/ 	.word	0x00002be0
        /*05fc*/ 	.word	0x000000ff
        /*0600*/ 	.word	0x00000000
        /*0604*/ 	.short	0x010a
        /*0606*/ 	.byte	0x04
	.zero		1


	//   ....[78]....
        /*0608*/ 	.word	0x00002c70
        /*060c*/ 	.word	0x000000ff
        /*0610*/ 	.word	0x00000000
        /*0614*/ 	.short	0x010a
        /*0616*/ 	.byte	0x04
	.zero		1


	//   ....[79]....
        /*0618*/ 	.word	0x00002d00
        /*061c*/ 	.word	0x000000ff
        /*0620*/ 	.word	0x00000000
        /*0624*/ 	.short	0x010a
        /*0626*/ 	.byte	0x04
	.zero		1


	//   ....[80]....
        /*0628*/ 	.word	0x00002d90
        /*062c*/ 	.word	0x000000ff
        /*0630*/ 	.word	0x00000000
        /*0634*/ 	.short	0x010a
        /*0636*/ 	.byte	0x04
	.zero		1


	//   ....[81]....
        /*0638*/ 	.word	0x00002e20
        /*063c*/ 	.word	0x000000ff
        /*0640*/ 	.word	0x00000000
        /*0644*/ 	.short	0x010a
        /*0646*/ 	.byte	0x04
	.zero		1


	//   ....[82]....
        /*0648*/ 	.word	0x00002eb0
        /*064c*/ 	.word	0x000000ff
        /*0650*/ 	.word	0x00000000
        /*0654*/ 	.short	0x010a
        /*0656*/ 	.byte	0x04
	.zero		1


	//   ....[83]....
        /*0658*/ 	.word	0x00002f40
        /*065c*/ 	.word	0x000000ff
        /*0660*/ 	.word	0x00000000
        /*0664*/ 	.short	0x010a
        /*0666*/ 	.byte	0x04
	.zero		1


	//   ....[84]....
        /*0668*/ 	.word	0x00002fd0
        /*066c*/ 	.word	0x000000ff
        /*0670*/ 	.word	0x00000000
        /*0674*/ 	.short	0x010a
        /*0676*/ 	.byte	0x04
	.zero		1


	//   ....[85]....
        /*0678*/ 	.word	0x00003070
        /*067c*/ 	.word	0x00000000
        /*0680*/ 	.word	0x00000000
        /*0684*/ 	.short	0x010a
        /*0686*/ 	.byte	0xff
	.zero		1


	//   ....[86]....
        /*0688*/ 	.word	0x000031a0
        /*068c*/ 	.word	0x00000000
        /*0690*/ 	.word	0x000001b0
        /*0694*/ 	.short	0x010a
        /*0696*/ 	.byte	0xff
	.zero		1


	//   ....[87]....
        /*0698*/ 	.word	0x00003210
        /*069c*/ 	.word	0x00000000
        /*06a0*/ 	.word	0x00000000
        /*06a4*/ 	.short	0x0101
        /*06a6*/ 	.byte	0xff
	.zero		1


	//   ....[88]....
        /*06a8*/ 	.word	0x00003230
        /*06ac*/ 	.word	0x000000ff
        /*06b0*/ 	.word	0x00000160
        /*06b4*/ 	.short	0x010a
        /*06b6*/ 	.byte	0x05
	.zero		1


	//   ....[89]....
        /*06b8*/ 	.word	0x00003350
        /*06bc*/ 	.word	0x00000000
        /*06c0*/ 	.word	0x00000150
        /*06c4*/ 	.short	0x010a
        /*06c6*/ 	.byte	0xff
	.zero		1


	//   ....[90]....
        /*06c8*/ 	.word	0x00003450
        /*06cc*/ 	.word	0x00000000
        /*06d0*/ 	.word	0x00000000
        /*06d4*/ 	.short	0x0101
        /*06d6*/ 	.byte	0xff
	.zero		1


	//   ....[91]....
        /*06d8*/ 	.word	0x000034e0
        /*06dc*/ 	.word	0x000000ff
        /*06e0*/ 	.word	0x00000160
        /*06e4*/ 	.short	0x0106
        /*06e6*/ 	.byte	0x05
	.zero		1


	//   ....[92]....
        /*06e8*/ 	.word	0x00003500
        /*06ec*/ 	.word	0x000000ff
        /*06f0*/ 	.word	0x00000160
        /*06f4*/ 	.short	0x010a
        /*06f6*/ 	.byte	0x05
	.zero		1


	//   ....[93]....
        /*06f8*/ 	.word	0x00003590
        /*06fc*/ 	.word	0x000000ff
        /*0700*/ 	.word	0x00000160
        /*0704*/ 	.short	0x0106
        /*0706*/ 	.byte	0x04
	.zero		1


	//   ....[94]....
        /*0708*/ 	.word	0x000035d0
        /*070c*/ 	.word	0x00000000
        /*0710*/ 	.word	0x00000160
        /*0714*/ 	.short	0x010a
        /*0716*/ 	.byte	0xff
	.zero		1


	//   ....[95]....
        /*0718*/ 	.word	0x00003810
        /*071c*/ 	.word	0x000000ff
        /*0720*/ 	.word	0x00000008
        /*0724*/ 	.short	0x010a
        /*0726*/ 	.byte	0x06
	.zero		1


	//   ....[96]....
        /*0728*/ 	.word	0x00003830
        /*072c*/ 	.word	0x000000ff
        /*0730*/ 	.word	0x00000008
        /*0734*/ 	.short	0x010a
        /*0736*/ 	.byte	0x06
	.zero		1


	//   ....[97]....
        /*0738*/ 	.word	0x000039c0
        /*073c*/ 	.word	0x000000ff
        /*0740*/ 	.word	0x00000008
        /*0744*/ 	.short	0x010a
        /*0746*/ 	.byte	0x06
	.zero		1


	//   ....[98]....
        /*0748*/ 	.word	0x000039e0
        /*074c*/ 	.word	0x000000ff
        /*0750*/ 	.word	0x00000008
        /*0754*/ 	.short	0x010a
        /*0756*/ 	.byte	0x06
	.zero		1


	//   ....[99]....
        /*0758*/ 	.word	0x00003aa0
        /*075c*/ 	.word	0x000000ff
        /*0760*/ 	.word	0x00000000
        /*0764*/ 	.short	0x0101
        /*0766*/ 	.byte	0x07
	.zero		1


	//   ....[100]....
        /*0768*/ 	.word	0x00003da0
        /*076c*/ 	.word	0x00000000
        /*0770*/ 	.word	0x00000150
        /*0774*/ 	.short	0x010a
        /*0776*/ 	.byte	0xff
	.zero		1


	//   ....[101]....
        /*0778*/ 	.word	0x00003e60
        /*077c*/ 	.word	0x00000000
        /*0780*/ 	.word	0x00000000
        /*0784*/ 	.short	0x0101
        /*0786*/ 	.byte	0xff
	.zero		1


	//   ....[102]....
        /*0788*/ 	.word	0x00003f20
        /*078c*/ 	.word	0x000000ff
        /*0790*/ 	.word	0x00000000
        /*0794*/ 	.short	0x010a
        /*0796*/ 	.byte	0x06
	.zero		1


	//   ....[103]....
        /*0798*/ 	.word	0x00003f30
        /*079c*/ 	.word	0x000000ff
        /*07a0*/ 	.word	0x00000190
        /*07a4*/ 	.short	0x010a
        /*07a6*/ 	.byte	0x0a
	.zero		1


	//   ....[104]....
        /*07a8*/ 	.word	0x00003fe0
        /*07ac*/ 	.word	0x000000ff
        /*07b0*/ 	.word	0x00000000
        /*07b4*/ 	.short	0x010a
        /*07b6*/ 	.byte	0x09
	.zero		1


	//   ....[105]....
        /*07b8*/ 	.word	0x00004120
        /*07bc*/ 	.word	0x000000ff
        /*07c0*/ 	.word	0x00000000
        /*07c4*/ 	.short	0x010a
        /*07c6*/ 	.byte	0x06
	.zero		1


	//   ....[106]....
        /*07c8*/ 	.word	0x00004370
        /*07cc*/ 	.word	0x000000ff
        /*07d0*/ 	.word	0x00000000
        /*07d4*/ 	.short	0x010a
        /*07d6*/ 	.byte	0x07
	.zero		1


	//   ....[107]....
        /*07d8*/ 	.word	0x00004400
        /*07dc*/ 	.word	0x000000ff
        /*07e0*/ 	.word	0x00000000
        /*07e4*/ 	.short	0x010a
        /*07e6*/ 	.byte	0x07
	.zero		1


	//   ....[108]....
        /*07e8*/ 	.word	0x00004490
        /*07ec*/ 	.word	0x000000ff
        /*07f0*/ 	.word	0x00000000
        /*07f4*/ 	.short	0x010a
        /*07f6*/ 	.byte	0x07
	.zero		1


	//   ....[109]....
        /*07f8*/ 	.word	0x00004530
        /*07fc*/ 	.word	0x00000000
        /*0800*/ 	.word	0x00000000
        /*0804*/ 	.short	0x010a
        /*0806*/ 	.byte	0xff
	.zero		1


	//   ....[110]....
        /*0808*/ 	.word	0x00004570
        /*080c*/ 	.word	0x00000000
        /*0810*/ 	.word	0x00000000
        /*0814*/ 	.short	0x010a
        /*0816*/ 	.byte	0xff
	.zero		1


	//   ....[111]....
        /*0818*/ 	.word	0x000045e0
        /*081c*/ 	.word	0x000000ff
        /*0820*/ 	.word	0x00000000
        /*0824*/ 	.short	0x0101
        /*0826*/ 	.byte	0x05
	.zero		1


	//   ....[112]....
        /*0828*/ 	.word	0x00004620
        /*082c*/ 	.word	0x000000ff
        /*0830*/ 	.word	0x000001d0
        /*0834*/ 	.short	0x010a
        /*0836*/ 	.byte	0x08
	.zero		1


	//   ....[113]....
        /*0838*/ 	.word	0x00004670
        /*083c*/ 	.word	0x000000ff
        /*0840*/ 	.word	0x00000000
        /*0844*/ 	.short	0x0101
        /*0846*/ 	.byte	0x05
	.zero		1


	//   ....[114]....
        /*0848*/ 	.word	0x00004ac0
        /*084c*/ 	.word	0x00000000
        /*0850*/ 	.word	0x00000150
        /*0854*/ 	.short	0x010a
        /*0856*/ 	.byte	0xff
	.zero		1


	//   ....[115]....
        /*0858*/ 	.word	0x00004b80
        /*085c*/ 	.word	0x00000000
        /*0860*/ 	.word	0x00000000
        /*0864*/ 	.short	0x0101
        /*0866*/ 	.byte	0xff
	.zero		1


	//   ....[116]....
        /*0868*/ 	.word	0x00004ea0
        /*086c*/ 	.word	0x000000ff
        /*0870*/ 	.word	0x00000148
        /*0874*/ 	.short	0x010a
        /*0876*/ 	.byte	0x07
	.zero		1


	//   ....[117]....
        /*0878*/ 	.word	0x00005090
        /*087c*/ 	.word	0x000000ff
        /*0880*/ 	.word	0x00000120
        /*0884*/ 	.short	0x010a
        /*0886*/ 	.byte	0x07
	.zero		1


	//   ....[118]....
        /*0888*/ 	.word	0x00005280
        /*088c*/ 	.word	0x000000ff
        /*0890*/ 	.word	0x00000100
        /*0894*/ 	.short	0x010b
        /*0896*/ 	.byte	0x07
	.zero		1


	//   ....[119]....
        /*0898*/ 	.word	0x00005290
        /*089c*/ 	.word	0x000000ff
        /*08a0*/ 	.word	0x00000000
        /*08a4*/ 	.short	0x0101
        /*08a6*/ 	.byte	0x0e
	.zero		1


	//   ....[120]....
        /*08a8*/ 	.word	0x000052a0
        /*08ac*/ 	.word	0x000000ff
        /*08b0*/ 	.word	0x00000128
        /*08b4*/ 	.short	0x010a
        /*08b6*/ 	.byte	0x07
	.zero		1


	//   ....[121]....
        /*08b8*/ 	.word	0x00005450
        /*08bc*/ 	.word	0x000000ff
        /*08c0*/ 	.word	0x00000108
        /*08c4*/ 	.short	0x010b
        /*08c6*/ 	.byte	0x07
	.zero		1


	//   ....[122]....
        /*08c8*/ 	.word	0x00005460
        /*08cc*/ 	.word	0x000000ff
        /*08d0*/ 	.word	0x00000000
        /*08d4*/ 	.short	0x0101
        /*08d6*/ 	.byte	0x0e
	.zero		1


	//   ....[123]....
        /*08d8*/ 	.word	0x00005470
        /*08dc*/ 	.word	0x000000ff
        /*08e0*/ 	.word	0x00000130
        /*08e4*/ 	.short	0x010a
        /*08e6*/ 	.byte	0x07
	.zero		1


	//   ....[124]....
        /*08e8*/ 	.word	0x00005660
        /*08ec*/ 	.word	0x000000ff
        /*08f0*/ 	.word	0x00000110
        /*08f4*/ 	.short	0x010b
        /*08f6*/ 	.byte	0x07
	.zero		1


	//   ....[125]....
        /*08f8*/ 	.word	0x000056d0
        /*08fc*/ 	.word	0x000000ff
        /*0900*/ 	.word	0x00000000
        /*0904*/ 	.short	0x0101
        /*0906*/ 	.byte	0x0e
	.zero		1


	//   ....[126]....
        /*0908*/ 	.word	0x000056e0
        /*090c*/ 	.word	0x000000ff
        /*0910*/ 	.word	0x00000138
        /*0914*/ 	.short	0x010a
        /*0916*/ 	.byte	0x07
	.zero		1


	//   ....[127]....
        /*0918*/ 	.word	0x00005980
        /*091c*/ 	.word	0x000000ff
        /*0920*/ 	.word	0x00000118
        /*0924*/ 	.short	0x010b
        /*0926*/ 	.byte	0x07
	.zero		1


	//   ....[128]....
        /*0928*/ 	.word	0x000059a0
        /*092c*/ 	.word	0x000000ff
        /*0930*/ 	.word	0x00000000
        /*0934*/ 	.short	0x0101
        /*0936*/ 	.byte	0x0d
	.zero		1


	//   ....[129]....
        /*0938*/ 	.word	0x000059d0
        /*093c*/ 	.word	0x000000ff
        /*0940*/ 	.word	0x00000120
        /*0944*/ 	.short	0x010a
        /*0946*/ 	.byte	0x07
	.zero		1


	//   ....[130]....
        /*0948*/ 	.word	0x000059f0
        /*094c*/ 	.word	0x000000ff
        /*0950*/ 	.word	0x00000128
        /*0954*/ 	.short	0x010a
        /*0956*/ 	.byte	0x07
	.zero		1


	//   ....[131]....
        /*0958*/ 	.word	0x00005a10
        /*095c*/ 	.word	0x000000ff
        /*0960*/ 	.word	0x00000130
        /*0964*/ 	.short	0x010a
        /*0966*/ 	.byte	0x07
	.zero		1


	//   ....[132]....
        /*0968*/ 	.word	0x00005a50
        /*096c*/ 	.word	0x00000000
        /*0970*/ 	.word	0x00000138
        /*0974*/ 	.short	0x010a
        /*0976*/ 	.byte	0xff
	.zero		1


	//   ....[133]....
        /*0978*/ 	.word	0x00005dd0
        /*097c*/ 	.word	0x00000000
        /*0980*/ 	.word	0x00000150
        /*0984*/ 	.short	0x010a
        /*0986*/ 	.byte	0xff
	.zero		1


	//   ....[134]....
        /*0988*/ 	.word	0x00005ee0
        /*098c*/ 	.word	0x00000000
        /*0990*/ 	.word	0x00000000
        /*0994*/ 	.short	0x0101
        /*0996*/ 	.byte	0xff
	.zero		1


	//   ....[135]....
        /*0998*/ 	.word	0x00006930
        /*099c*/ 	.word	0x000000ff
        /*09a0*/ 	.word	0x00000100
        /*09a4*/ 	.short	0x010a
        /*09a6*/ 	.byte	0x30
	.zero		1


	//   ....[136]....
        /*09a8*/ 	.word	0x00006970
        /*09ac*/ 	.word	0x00000070
        /*09b0*/ 	.word	0x00000170
        /*09b4*/ 	.short	0x010a
        /*09b6*/ 	.byte	0xff
	.zero		1


	//   ....[137]....
        /*09b8*/ 	.word	0x00006a60
        /*09bc*/ 	.word	0x000000ff
        /*09c0*/ 	.word	0x00000100
        /*09c4*/ 	.short	0x010a
        /*09c6*/ 	.byte	0x30
	.zero		1


	//   ....[138]....
        /*09c8*/ 	.word	0x00006b50
        /*09cc*/ 	.word	0x00000070
        /*09d0*/ 	.word	0x00000170
        /*09d4*/ 	.short	0x010a
        /*09d6*/ 	.byte	0xff
	.zero		1


	//   ....[139]....
        /*09d8*/ 	.word	0x00007660
        /*09dc*/ 	.word	0x00000000
        /*09e0*/ 	.word	0x00000000
        /*09e4*/ 	.short	0x0101
        /*09e6*/ 	.byte	0xff
	.zero		1


	//   ....[140]....
        /*09e8*/ 	.word	0x00007670
        /*09ec*/ 	.word	0x00000002
        /*09f0*/ 	.word	0x00000100
        /*09f4*/ 	.short	0x010a
        /*09f6*/ 	.byte	0xff
	.zero		1


	//   ....[141]....
        /*09f8*/ 	.word	0x00007750
        /*09fc*/ 	.word	0x00000002
        /*0a00*/ 	.word	0x00000100
        /*0a04*/ 	.short	0x010a
        /*0a06*/ 	.byte	0xff
	.zero		1


	//   ....[142]....
        /*0a08*/ 	.word	0x00008300
        /*0a0c*/ 	.word	0x0000003f
        /*0a10*/ 	.word	0x00000000
        /*0a14*/ 	.short	0x0101
        /*0a16*/ 	.byte	0xff
	.zero		1


	//   ....[143]....
        /*0a18*/ 	.word	0x00008320
        /*0a1c*/ 	.word	0x00000000
        /*0a20*/ 	.word	0x00000100
        /*0a24*/ 	.short	0x010a
        /*0a26*/ 	.byte	0xff
	.zero		1


	//   ....[144]....
        /*0a28*/ 	.word	0x000083f0
        /*0a2c*/ 	.word	0x00000000
        /*0a30*/ 	.word	0x00000100
        /*0a34*/ 	.short	0x010a
        /*0a36*/ 	.byte	0xff
	.zero		1


	//   ....[145]....
        /*0a38*/ 	.word	0x00008fa0
        /*0a3c*/ 	.word	0x0000003f
        /*0a40*/ 	.word	0x00000000
        /*0a44*/ 	.short	0x0101
        /*0a46*/ 	.byte	0xff
	.zero		1


	//   ....[146]....
        /*0a48*/ 	.word	0x00008fc0
        /*0a4c*/ 	.word	0x00000000
        /*0a50*/ 	.word	0x00000100
        /*0a54*/ 	.short	0x010a
        /*0a56*/ 	.byte	0xff
	.zero		1


	//   ....[147]....
        /*0a58*/ 	.word	0x00009090
        /*0a5c*/ 	.word	0x00000000
        /*0a60*/ 	.word	0x00000100
        /*0a64*/ 	.short	0x010a
        /*0a66*/ 	.byte	0xff
	.zero		1


	//   ....[148]....
        /*0a68*/ 	.word	0x00009480
        /*0a6c*/ 	.word	0x00000070
        /*0a70*/ 	.word	0x00000000
        /*0a74*/ 	.short	0x0101
        /*0a76*/ 	.byte	0xff
	.zero		1


	//   ....[149]....
        /*0a78*/ 	.word	0x00009c90
        /*0a7c*/ 	.word	0x00000000
        /*0a80*/ 	.word	0x00000000
        /*0a84*/ 	.short	0x0101
        /*0a86*/ 	.byte	0xff
	.zero		1


	//   ....[150]....
        /*0a88*/ 	.word	0x00009f00
        /*0a8c*/ 	.word	0x000000ff
        /*0a90*/ 	.word	0x00000000
        /*0a94*/ 	.short	0x0101
        /*0a96*/ 	.byte	0x04
	.zero		1


	//   ....[151]....
        /*0a98*/ 	.word	0x00009f20
        /*0a9c*/ 	.word	0x00000002
        /*0aa0*/ 	.word	0x000001c0
        /*0aa4*/ 	.short	0x010a
        /*0aa6*/ 	.byte	0xff
	.zero		1


	//   ....[152]....
        /*0aa8*/ 	.word	0x00009f80
        /*0aac*/ 	.word	0x00000002
        /*0ab0*/ 	.word	0x00000080
        /*0ab4*/ 	.short	0x010a
        /*0ab6*/ 	.byte	0xff
	.zero		1


	//   ....[153]....
        /*0ab8*/ 	.word	0x00009fe0
        /*0abc*/ 	.word	0x00000002
        /*0ac0*/ 	.word	0x00000080
        /*0ac4*/ 	.short	0x010a
        /*0ac6*/ 	.byte	0xff
	.zero		1


	//   ....[154]....
        /*0ac8*/ 	.word	0x0000a030
        /*0acc*/ 	.word	0x00000002
        /*0ad0*/ 	.word	0x00000150
        /*0ad4*/ 	.short	0x010a
        /*0ad6*/ 	.byte	0xff
	.zero		1


	//   ....[155]....
        /*0ad8*/ 	.word	0x0000a090
        /*0adc*/ 	.word	0x00000000
        /*0ae0*/ 	.word	0x00000000
        /*0ae4*/ 	.short	0x010a
        /*0ae6*/ 	.byte	0xff
	.zero		1


	//   ....[156]....
        /*0ae8*/ 	.word	0x0000a0f0
        /*0aec*/ 	.word	0x00000000
        /*0af0*/ 	.word	0x00000000
        /*0af4*/ 	.short	0x010a
        /*0af6*/ 	.byte	0xff
	.zero		1


	//   ....[157]....
        /*0af8*/ 	.word	0x0000a150
        /*0afc*/ 	.word	0x00000000
        /*0b00*/ 	.word	0x00000000
        /*0b04*/ 	.short	0x010a
        /*0b06*/ 	.byte	0xff
	.zero		1


	//   ....[158]....
        /*0b08*/ 	.word	0x0000a1b0
        /*0b0c*/ 	.word	0x00000000
        /*0b10*/ 	.word	0x00000000
        /*0b14*/ 	.short	0x010a
        /*0b16*/ 	.byte	0xff
	.zero		1


	//   ....[159]....
        /*0b18*/ 	.word	0x0000a210
        /*0b1c*/ 	.word	0x00000000
        /*0b20*/ 	.word	0x00000000
        /*0b24*/ 	.short	0x010a
        /*0b26*/ 	.byte	0xff
	.zero		1


	//   ....[160]....
        /*0b28*/ 	.word	0x0000a270
        /*0b2c*/ 	.word	0x00000000
        /*0b30*/ 	.word	0x00000000
        /*0b34*/ 	.short	0x010a
        /*0b36*/ 	.byte	0xff
	.zero		1


	//   ....[161]....
        /*0b38*/ 	.word	0x0000a2d0
        /*0b3c*/ 	.word	0x00000000
        /*0b40*/ 	.word	0x00000000
        /*0b44*/ 	.short	0x010a
        /*0b46*/ 	.byte	0xff
	.zero		1


	//   ....[162]....
        /*0b48*/ 	.word	0x0000a330
        /*0b4c*/ 	.word	0x00000000
        /*0b50*/ 	.word	0x00000000
        /*0b54*/ 	.short	0x010a
        /*0b56*/ 	.byte	0xff
	.zero		1


	//   ....[163]....
        /*0b58*/ 	.word	0x0000a390
        /*0b5c*/ 	.word	0x00000000
        /*0b60*/ 	.word	0x00000000
        /*0b64*/ 	.short	0x010a
        /*0b66*/ 	.byte	0xff
	.zero		1


	//   ....[164]....
        /*0b68*/ 	.word	0x0000a3f0
        /*0b6c*/ 	.word	0x00000000
        /*0b70*/ 	.word	0x00000000
        /*0b74*/ 	.short	0x010a
        /*0b76*/ 	.byte	0xff
	.zero		1


	//   ....[165]....
        /*0b78*/ 	.word	0x0000a450
        /*0b7c*/ 	.word	0x00000000
        /*0b80*/ 	.word	0x00000000
        /*0b84*/ 	.short	0x010a
        /*0b86*/ 	.byte	0xff
	.zero		1


	//   ....[166]....
        /*0b88*/ 	.word	0x0000a4b0
        /*0b8c*/ 	.word	0x00000000
        /*0b90*/ 	.word	0x00000000
        /*0b94*/ 	.short	0x010a
        /*0b96*/ 	.byte	0xff
	.zero		1


	//   ....[167]....
        /*0b98*/ 	.word	0x0000a510
        /*0b9c*/ 	.word	0x00000000
        /*0ba0*/ 	.word	0x00000000
        /*0ba4*/ 	.short	0x010a
        /*0ba6*/ 	.byte	0xff
	.zero		1


	//   ....[168]....
        /*0ba8*/ 	.word	0x0000a570
        /*0bac*/ 	.word	0x00000000
        /*0bb0*/ 	.word	0x00000000
        /*0bb4*/ 	.short	0x010a
        /*0bb6*/ 	.byte	0xff
	.zero		1


	//   ....[169]....
        /*0bb8*/ 	.word	0x0000a5d0
        /*0bbc*/ 	.word	0x00000000
        /*0bc0*/ 	.word	0x00000000
        /*0bc4*/ 	.short	0x010a
        /*0bc6*/ 	.byte	0xff
	.zero		1


	//   ....[170]....
        /*0bc8*/ 	.word	0x0000a620
        /*0bcc*/ 	.word	0x00000000
        /*0bd0*/ 	.word	0x000001b0
        /*0bd4*/ 	.short	0x010a
        /*0bd6*/ 	.byte	0xff
	.zero		1


	//   ....[171]....
        /*0bd8*/ 	.word	0x0000a680
        /*0bdc*/ 	.word	0x00000000
        /*0be0*/ 	.word	0x00000160
        /*0be4*/ 	.short	0x010a
        /*0be6*/ 	.byte	0xff
	.zero		1


	//   ....[172]....
        /*0be8*/ 	.word	0x0000a6d0
        /*0bec*/ 	.word	0x00000000
        /*0bf0*/ 	.word	0x00000150
        /*0bf4*/ 	.short	0x010a
        /*0bf6*/ 	.byte	0xff
	.zero		1


	//   ....[173]....
        /*0bf8*/ 	.word	0x0000a730
        /*0bfc*/ 	.word	0x00000000
        /*0c00*/ 	.word	0x00000160
        /*0c04*/ 	.short	0x010a
        /*0c06*/ 	.byte	0xff
	.zero		1


	//   ....[174]....
        /*0c08*/ 	.word	0x0000a790
        /*0c0c*/ 	.word	0x00000004
        /*0c10*/ 	.word	0x00000008
        /*0c14*/ 	.short	0x010a
        /*0c16*/ 	.byte	0xff
	.zero		1


	//   ....[175]....
        /*0c18*/ 	.word	0x0000a870
        /*0c1c*/ 	.word	0x00000002
        /*0c20*/ 	.word	0x00000008
        /*0c24*/ 	.short	0x010a
        /*0c26*/ 	.byte	0xff
	.zero		1


	//   ....[176]....
        /*0c28*/ 	.word	0x0000a8c0
        /*0c2c*/ 	.word	0x00000000
        /*0c30*/ 	.word	0x00000150
        /*0c34*/ 	.short	0x010a
        /*0c36*/ 	.byte	0xff
	.zero		1


	//   ....[177]....
        /*0c38*/ 	.word	0x0000a920
        /*0c3c*/ 	.word	0x00000000
        /*0c40*/ 	.word	0x00000190
        /*0c44*/ 	.short	0x010a
        /*0c46*/ 	.byte	0xff
	.zero		1


	//   ....[178]....
        /*0c48*/ 	.word	0x0000a980
        /*0c4c*/ 	.word	0x00000000
        /*0c50*/ 	.word	0x00000000
        /*0c54*/ 	.short	0x010a
        /*0c56*/ 	.byte	0xff
	.zero		1


	//   ....[179]....
        /*0c58*/ 	.word	0x0000a9e0
        /*0c5c*/ 	.word	0x00000000
        /*0c60*/ 	.word	0x00000000
        /*0c64*/ 	.short	0x010a
        /*0c66*/ 	.byte	0xff
	.zero		1


	//   ....[180]....
        /*0c68*/ 	.word	0x0000aa40
        /*0c6c*/ 	.word	0x00000000
        /*0c70*/ 	.word	0x00000000
        /*0c74*/ 	.short	0x010a
        /*0c76*/ 	.byte	0xff
	.zero		1


	//   ....[181]....
        /*0c78*/ 	.word	0x0000aaa0
        /*0c7c*/ 	.word	0x00000000
        /*0c80*/ 	.word	0x00000000
        /*0c84*/ 	.short	0x010a
        /*0c86*/ 	.byte	0xff
	.zero		1


	//   ....[182]....
        /*0c88*/ 	.word	0x0000ab00
        /*0c8c*/ 	.word	0x00000000
        /*0c90*/ 	.word	0x000001d0
        /*0c94*/ 	.short	0x010a
        /*0c96*/ 	.byte	0xff
	.zero		1


	//   ....[183]....
        /*0c98*/ 	.word	0x0000ab50
        /*0c9c*/ 	.word	0x00000000
        /*0ca0*/ 	.word	0x00000150
        /*0ca4*/ 	.short	0x010a
        /*0ca6*/ 	.byte	0xff
	.zero		1


	//   ....[184]....
        /*0ca8*/ 	.word	0x0000abb0
        /*0cac*/ 	.word	0x00000000
        /*0cb0*/ 	.word	0x00000148
        /*0cb4*/ 	.short	0x010a
        /*0cb6*/ 	.byte	0xff
	.zero		1


	//   ....[185]....
        /*0cb8*/ 	.word	0x0000ac10
        /*0cbc*/ 	.word	0x00000000
        /*0cc0*/ 	.word	0x00000120
        /*0cc4*/ 	.short	0x010a
        /*0cc6*/ 	.byte	0xff
	.zero		1


	//   ....[186]....
        /*0cc8*/ 	.word	0x0000ac70
        /*0ccc*/ 	.word	0x00000000
        /*0cd0*/ 	.word	0x00000128
        /*0cd4*/ 	.short	0x010a
        /*0cd6*/ 	.byte	0xff
	.zero		1


	//   ....[187]....
        /*0cd8*/ 	.word	0x0000acd0
        /*0cdc*/ 	.word	0x00000000
        /*0ce0*/ 	.word	0x00000130
        /*0ce4*/ 	.short	0x010a
        /*0ce6*/ 	.byte	0xff
	.zero		1


	//   ....[188]....
        /*0ce8*/ 	.word	0x0000ad30
        /*0cec*/ 	.word	0x00000000
        /*0cf0*/ 	.word	0x00000138
        /*0cf4*/ 	.short	0x010a
        /*0cf6*/ 	.byte	0xff
	.zero		1


	//   ....[189]....
        /*0cf8*/ 	.word	0x0000ad90
        /*0cfc*/ 	.word	0x00000000
        /*0d00*/ 	.word	0x00000120
        /*0d04*/ 	.short	0x010a
        /*0d06*/ 	.byte	0xff
	.zero		1


	//   ....[190]....
        /*0d08*/ 	.word	0x0000adf0
        /*0d0c*/ 	.word	0x00000000
        /*0d10*/ 	.word	0x00000128
        /*0d14*/ 	.short	0x010a
        /*0d16*/ 	.byte	0xff
	.zero		1


	//   ....[191]....
        /*0d18*/ 	.word	0x0000ae50
        /*0d1c*/ 	.word	0x00000000
        /*0d20*/ 	.word	0x00000130
        /*0d24*/ 	.short	0x010a
        /*0d26*/ 	.byte	0xff
	.zero		1


	//   ....[192]....
        /*0d28*/ 	.word	0x0000aea0
        /*0d2c*/ 	.word	0x00000000
        /*0d30*/ 	.word	0x00000150
        /*0d34*/ 	.short	0x010a
        /*0d36*/ 	.byte	0xff
	.zero		1


	//   ....[193]....
        /*0d38*/ 	.word	0x0000af00
        /*0d3c*/ 	.word	0x00000002
        /*0d40*/ 	.word	0x00000100
        /*0d44*/ 	.short	0x010a
        /*0d46*/ 	.byte	0xff
	.zero		1


	//   ....[194]....
        /*0d48*/ 	.word	0x0000af50
        /*0d4c*/ 	.word	0x00000070
        /*0d50*/ 	.word	0x00000170
        /*0d54*/ 	.short	0x010a
        /*0d56*/ 	.byte	0xff
	.zero		1


	//   ....[195]....
        /*0d58*/ 	.word	0x0000afa0
        /*0d5c*/ 	.word	0x00000002
        /*0d60*/ 	.word	0x00000100
        /*0d64*/ 	.short	0x010a
        /*0d66*/ 	.byte	0xff
	.zero		1


	//   ....[196]....
        /*0d68*/ 	.word	0x0000aff0
        /*0d6c*/ 	.word	0x00000000
        /*0d70*/ 	.word	0x00000100
        /*0d74*/ 	.short	0x010a
        /*0d76*/ 	.byte	0xff
	.zero		1


	//   ....[197]....
        /*0d78*/ 	.word	0x0000b040
        /*0d7c*/ 	.word	0x00000000
        /*0d80*/ 	.word	0x00000100
        /*0d84*/ 	.short	0x010a
        /*0d86*/ 	.byte	0xff
	.zero		1


	//----- nvinfo : EIATTR_NUM_MBARRIERS
	.align		4
.L_47:
        /*0d88*/ 	.byte	0x03, 0x38
        /*0d8a*/ 	.short	0x003b


	//----- nvinfo : EIATTR_EXIT_INSTR_OFFSETS
	.align		4
        /*0d8c*/ 	.byte	0x04, 0x1c
        /*0d8e*/ 	.short	(.L_49 - .L_48)


	//   ....[0]....
.L_48:
        /*0d90*/ 	.word	0x000030a0


	//   ....[1]....
        /*0d94*/ 	.word	0x000035a0


	//   ....[2]....
        /*0d98*/ 	.word	0x00003600


	//   ....[3]....
        /*0d9c*/ 	.word	0x000048a0


	//   ....[4]....
        /*0da0*/ 	.word	0x00005a80


	//   ....[5]....
        /*0da4*/ 	.word	0x00005ac0


	//   ....[6]....
        /*0da8*/ 	.word	0x00009df0


	//   ....[7]....
        /*0dac*/ 	.word	0x00009e70


	//   ....[8]....
        /*0db0*/ 	.word	0x00009ea0


	//   ....[9]....
        /*0db4*/ 	.word	0x00009f10


	//----- nvinfo : EIATTR_MAX_THREADS
	.align		4
.L_49:
        /*0db8*/ 	.byte	0x04, 0x05
        /*0dba*/ 	.short	(.L_51 - .L_50)
.L_50:
        /*0dbc*/ 	.word	0x00000100
        /*0dc0*/ 	.word	0x00000001
        /*0dc4*/ 	.word	0x00000001


	//----- nvinfo : EIATTR_CRS_STACK_SIZE
	.align		4
.L_51:
        /*0dc8*/ 	.byte	0x04, 0x1e
        /*0dca*/ 	.short	(.L_53 - .L_52)
.L_52:
        /*0dcc*/ 	.word	0x00000000


	//----- nvinfo : EIATTR_CBANK_PARAM_SIZE
	.align		4
.L_53:
        /*0dd0*/ 	.byte	0x03, 0x19
        /*0dd2*/ 	.short	0x0800


	//----- nvinfo : EIATTR_PARAM_CBANK
	.align		4
        /*0dd4*/ 	.byte	0x04, 0x0a
        /*0dd6*/ 	.short	(.L_55 - .L_54)
	.align		4
.L_54:
        /*0dd8*/ 	.word	index@(.nv.constant0._ZN7cutlass13device_kernelINS_4gemm6kernel13GemmUniversalIN4cute5tupleIJiiiiEEENS1_10collective13CollectiveMmaINS1_35MainloopSm100TmaUmmaWarpSpecializedILi16ELi2ELi4ENS5_IJNS4_1CILi2EEENSA_ILi1EEESC_EEEEENS5_IJNSA_ILi128EEENSA_ILi256EEENSA_ILi32EEEEEENS_10bfloat16_tENS5_IJlSC_lEEESJ_SK_NS4_8TiledMMAINS4_8MMA_AtomIJNS4_26SM100_MMA_F16BF16_2x1SM_SSISJ_SJ_fLi128ELi256ELNS4_4UMMA5MajorE0ELSP_0ELNSO_7ScaleInE0ELSQ_0EEEEEENS4_6LayoutINS5_IJSC_SC_SC_EEENS5_IJNSA_ILi0EEESV_SV_EEEEENS5_IJNS4_10UnderscoreESY_SY_EEEEENS4_18SM100_TMA_2SM_LOADENS4_14ComposedLayoutINS4_7SwizzleILi2ELi4ELi3EEENS4_18smem_ptr_flag_bitsILi16EEENST_INS5_IJNSA_ILi8EEESH_EEENS5_IJSH_SC_EEEEEEEvNS4_8identityES11_S1B_vS1C_EENS_8epilogue10collective18CollectiveEpilogueINS1E_23Sm100TmaWarpSpecializedILi4ELi2ELi32ELb1ELb0EEEJNS5_IJNSA_ILi64EEESG_SH_EEENS5_IJNST_IS1J_SC_EENST_INS5_IJSH_SB_EEENS5_IJSC_SF_EEEEEEEESJ_SK_SJ_SK_NS1E_6fusion15FusionCallbacksIS1I_NS1Q_17LinearCombinationISJ_fSJ_fLNS_15FloatRoundStyleE2EEES1K_S1P_JEEENS4_5SM1004TMEM4LOAD26SM100_TMEM_LOAD_32dp32b32xENS4_13SM90_TMA_LOADES1B_NS4_39AutoVectorizingCopyWithAssumedAlignmentILi128EEENS4_14SM90_TMA_STOREES1B_S22_S22_EEEvvEEEEvNT_6ParamsE)
        /*0ddc*/ 	.short	0x0380
        /*0dde*/ 	.short	0x0800


	//----- nvinfo : EIATTR_SW_WAR
	.align		4
.L_55:
        /*0de0*/ 	.byte	0x04, 0x36
        /*0de2*/ 	.short	(.L_57 - .L_56)
.L_56:
        /*0de4*/ 	.word	0x00000008
.L_57:


//--------------------- .nv.callgraph             --------------------------
	.section	.nv.callgraph,"",@"SHT_CUDA_CALLGRAPH"
	.align	4
	.sectionentsize	8
	.align		4
        /*0000*/ 	.word	0x00000000
	.align		4
        /*0004*/ 	.word	0xffffffff
	.align		4
        /*0008*/ 	.word	index@(_ZN7cutlass13device_kernelINS_4gemm6kernel13GemmUniversalIN4cute5tupleIJiiiiEEENS1_10collective13CollectiveMmaINS1_35MainloopSm100TmaUmmaWarpSpecializedILi16ELi2ELi4ENS5_IJNS4_1CILi2EEENSA_ILi1EEESC_EEEEENS5_IJNSA_ILi128EEENSA_ILi256EEENSA_ILi32EEEEEENS_10bfloat16_tENS5_IJlSC_lEEESJ_SK_NS4_8TiledMMAINS4_8MMA_AtomIJNS4_26SM100_MMA_F16BF16_2x1SM_SSISJ_SJ_fLi128ELi256ELNS4_4UMMA5MajorE0ELSP_0ELNSO_7ScaleInE0ELSQ_0EEEEEENS4_6LayoutINS5_IJSC_SC_SC_EEENS5_IJNSA_ILi0EEESV_SV_EEEEENS5_IJNS4_10UnderscoreESY_SY_EEEEENS4_18SM100_TMA_2SM_LOADENS4_14ComposedLayoutINS4_7SwizzleILi2ELi4ELi3EEENS4_18smem_ptr_flag_bitsILi16EEENST_INS5_IJNSA_ILi8EEESH_EEENS5_IJSH_SC_EEEEEEEvNS4_8identityES11_S1B_vS1C_EENS_8epilogue10collective18CollectiveEpilogueINS1E_23Sm100TmaWarpSpecializedILi4ELi2ELi32ELb1ELb0EEEJNS5_IJNSA_ILi64EEESG_SH_EEENS5_IJNST_IS1J_SC_EENST_INS5_IJSH_SB_EEENS5_IJSC_SF_EEEEEEEESJ_SK_SJ_SK_NS1E_6fusion15FusionCallbacksIS1I_NS1Q_17LinearCombinationISJ_fSJ_fLNS_15FloatRoundStyleE2EEES1K_S1P_JEEENS4_5SM1004TMEM4LOAD26SM100_TMEM_LOAD_32dp32b32xENS4_13SM90_TMA_LOADES1B_NS4_39AutoVectorizingCopyWithAssumedAlignmentILi128EEENS4_14SM90_TMA_STOREES1B_S22_S22_EEEvvEEEEvNT_6ParamsE)
	.align		4
        /*000c*/ 	.word	index@(__assertfail)
	.align		4
        /*0010*/ 	.word	0x00000000
	.align		4
        /*0014*/ 	.word	0xfffffffe
	.align		4
        /*0018*/ 	.word	0x00000000
	.align		4
        /*001c*/ 	.word	0xfffffffd
	.align		4
        /*0020*/ 	.word	0x00000000
	.align		4
        /*0024*/ 	.word	0xfffffffc


//--------------------- .nv.constant4             --------------------------
	.section	.nv.constant4,"a",@progbits
	.align	8
	.align		8
.nv.constant4:
        /*0000*/ 	.dword	__assertfail
	.align		8
        /*0008*/ 	.dword	__unnamed_1
	.align		8
        /*0010*/ 	.dword	__unnamed_2
	.align		8
        /*0018*/ 	.dword	_ZN40_INTERNAL_1fb091ea_4_k_cu_149a5394_146164cuda3std3__45__cpo5beginE
	.align		8
        /*0020*/ 	.dword	_ZN40_INTERNAL_1fb091ea_4_k_cu_149a5394_146164cuda3std3__45__cpo3endE
	.align		8
        /*0028*/ 	.dword	_ZN40_INTERNAL_1fb091ea_4_k_cu_149a5394_146164cuda3std3__45__cpo6cbeginE
	.align		8
        /*0030*/ 	.dword	_ZN40_INTERNAL_1fb091ea_4_k_cu_149a5394_146164cuda3std3__45__cpo4cendE
	.align		8
        /*0038*/ 	.dword	_ZN40_INTERNAL_1fb091ea_4_k_cu_149a5394_146164cuda3std3__442_GLOBAL__N__1fb091ea_4_k_cu_149a5394_146166ignoreE
	.align		8
        /*0040*/ 	.dword	_ZN40_INTERNAL_1fb091ea_4_k_cu_149a5394_146164cuda3std3__419piecewise_constructE
	.align		8
        /*0048*/ 	.dword	_ZN40_INTERNAL_1fb091ea_4_k_cu_149a5394_146164cuda3std3__48in_placeE
	.align		8
        /*0050*/ 	.dword	_ZN40_INTERNAL_1fb091ea_4_k_cu_149a5394_146164cuda3std6ranges3__45__cpo4swapE
	.align		8
        /*0058*/ 	.dword	_ZN40_INTERNAL_1fb091ea_4_k_cu_149a5394_146164cuda3std6ranges3__45__cpo9iter_moveE
	.align		8
        /*0060*/ 	.dword	_ZN40_INTERNAL_1fb091ea_4_k_cu_149a5394_146164cute7productE
	.align		8
        /*0068*/ 	.dword	_ZN40_INTERNAL_1fb091ea_4_k_cu_149a5394_146164cute1_E
	.align		8
        /*0070*/ 	.dword	$str$25
	.align		8
        /*0078*/ 	.dword	$str$26
	.align		8
        /*0080*/ 	.dword	$str$27
	.align		8
        /*0088*/ 	.dword	$str$28


//--------------------- .text._ZN7cutlass13device_kernelINS_4gemm6kernel13GemmUniversalIN4cute5tupleIJiiiiEEENS1_10collective13CollectiveMmaINS1_35MainloopSm100TmaUmmaWarpSpecializedILi16ELi2ELi4ENS5_IJNS4_1CILi2EEENSA_ILi1EEESC_EEEEENS5_IJNSA_ILi128EEENSA_ILi256EEENSA_ILi32EEEEEENS_10bfloat16_tENS5_IJlSC_lEEESJ_SK_NS4_8TiledMMAINS4_8MMA_AtomIJNS4_26SM100_MMA_F16BF16_2x1SM_SSISJ_SJ_fLi128ELi256ELNS4_4UMMA5MajorE0ELSP_0ELNSO_7ScaleInE0ELSQ_0EEEEEENS4_6LayoutINS5_IJSC_SC_SC_EEENS5_IJNSA_ILi0EEESV_SV_EEEEENS5_IJNS4_10UnderscoreESY_SY_EEEEENS4_18SM100_TMA_2SM_LOADENS4_14ComposedLayoutINS4_7SwizzleILi2ELi4ELi3EEENS4_18smem_ptr_flag_bitsILi16EEENST_INS5_IJNSA_ILi8EEESH_EEENS5_IJSH_SC_EEEEEEEvNS4_8identityES11_S1B_vS1C_EENS_8epilogue10collective18CollectiveEpilogueINS1E_23Sm100TmaWarpSpecializedILi4ELi2ELi32ELb1ELb0EEEJNS5_IJNSA_ILi64EEESG_SH_EEENS5_IJNST_IS1J_SC_EENST_INS5_IJSH_SB_EEENS5_IJSC_SF_EEEEEEEESJ_SK_SJ_SK_NS1E_6fusion15FusionCallbacksIS1I_NS1Q_17LinearCombinationISJ_fSJ_fLNS_15FloatRoundStyleE2EEES1K_S1P_JEEENS4_5SM1004TMEM4LOAD26SM100_TMEM_LOAD_32dp32b32xENS4_13SM90_TMA_LOADES1B_NS4_39AutoVectorizingCopyWithAssumedAlignmentILi128EEENS4_14SM90_TMA_STOREES1B_S22_S22_EEEvvEEEEvNT_6ParamsE --------------------------
	.section	.text._ZN7cutlass13device_kernelINS_4gemm6kernel13GemmUniversalIN4cute5tupleIJiiiiEEENS1_10collective13CollectiveMmaINS1_35MainloopSm100TmaUmmaWarpSpecializedILi16ELi2ELi4ENS5_IJNS4_1CILi2EEENSA_ILi1EEESC_EEEEENS5_IJNSA_ILi128EEENSA_ILi256EEENSA_ILi32EEEEEENS_10bfloat16_tENS5_IJlSC_lEEESJ_SK_NS4_8TiledMMAINS4_8MMA_AtomIJNS4_26SM100_MMA_F16BF16_2x1SM_SSISJ_SJ_fLi128ELi256ELNS4_4UMMA5MajorE0ELSP_0ELNSO_7ScaleInE0ELSQ_0EEEEEENS4_6LayoutINS5_IJSC_SC_SC_EEENS5_IJNSA_ILi0EEESV_SV_EEEEENS5_IJNS4_10UnderscoreESY_SY_EEEEENS4_18SM100_TMA_2SM_LOADENS4_14ComposedLayoutINS4_7SwizzleILi2ELi4ELi3EEENS4_18smem_ptr_flag_bitsILi16EEENST_INS5_IJNSA_ILi8EEESH_EEENS5_IJSH_SC_EEEEEEEvNS4_8identityES11_S1B_vS1C_EENS_8epilogue10collective18CollectiveEpilogueINS1E_23Sm100TmaWarpSpecializedILi4ELi2ELi32ELb1ELb0EEEJNS5_IJNSA_ILi64EEESG_SH_EEENS5_IJNST_IS1J_SC_EENST_INS5_IJSH_SB_EEENS5_IJSC_SF_EEEEEEEESJ_SK_SJ_SK_NS1E_6fusion15FusionCallbacksIS1I_NS1Q_17LinearCombinationISJ_fSJ_fLNS_15FloatRoundStyleE2EEES1K_S1P_JEEENS4_5SM1004TMEM4LOAD26SM100_TMEM_LOAD_32dp32b32xENS4_13SM90_TMA_LOADES1B_NS4_39AutoVectorizingCopyWithAssumedAlignmentILi128EEENS4_14SM90_TMA_STOREES1B_S22_S22_EEEvvEEEEvNT_6ParamsE,"ax",@progbits
	.align	128
.text._ZN7cutlass13device_kernelINS_4gemm6kernel13GemmUniversalIN4cute5tupleIJiiiiEEENS1_10collective13CollectiveMmaINS1_35MainloopSm100TmaUmmaWarpSpecializedILi16ELi2ELi4ENS5_IJNS4_1CILi2EEENSA_ILi1EEESC_EEEEENS5_IJNSA_ILi128EEENSA_ILi256EEENSA_ILi32EEEEEENS_10bfloat16_tENS5_IJlSC_lEEESJ_SK_NS4_8TiledMMAINS4_8MMA_AtomIJNS4_26SM100_MMA_F16BF16_2x1SM_SSISJ_SJ_fLi128ELi256ELNS4_4UMMA5MajorE0ELSP_0ELNSO_7ScaleInE0ELSQ_0EEEEEENS4_6LayoutINS5_IJSC_SC_SC_EEENS5_IJNSA_ILi0EEESV_SV_EEEEENS5_IJNS4_10UnderscoreESY_SY_EEEEENS4_18SM100_TMA_2SM_LOADENS4_14ComposedLayoutINS4_7SwizzleILi2ELi4ELi3EEENS4_18smem_ptr_flag_bitsILi16EEENST_INS5_IJNSA_ILi8EEESH_EEENS5_IJSH_SC_EEEEEEEvNS4_8identityES11_S1B_vS1C_EENS_8epilogue10collective18CollectiveEpilogueINS1E_23Sm100TmaWarpSpecializedILi4ELi2ELi32ELb1ELb0EEEJNS5_IJNSA_ILi64EEESG_SH_EEENS5_IJNST_IS1J_SC_EENST_INS5_IJSH_SB_EEENS5_IJSC_SF_EEEEEEEESJ_SK_SJ_SK_NS1E_6fusion15FusionCallbacksIS1I_NS1Q_17LinearCombinationISJ_fSJ_fLNS_15FloatRoundStyleE2EEES1K_S1P_JEEENS4_5SM1004TMEM4LOAD26SM100_TMEM_LOAD_32dp32b32xENS4_13SM90_TMA_LOADES1B_NS4_39AutoVectorizingCopyWithAssumedAlignmentILi128EEENS4_14SM90_TMA_STOREES1B_S22_S22_EEEvvEEEEvNT_6ParamsE:
        .type           _ZN7cutlass13device_kernelINS_4gemm6kernel13GemmUniversalIN4cute5tupleIJiiiiEEENS1_10collective13CollectiveMmaINS1_35MainloopSm100TmaUmmaWarpSpecializedILi16ELi2ELi4ENS5_IJNS4_1CILi2EEENSA_ILi1EEESC_EEEEENS5_IJNSA_ILi128EEENSA_ILi256EEENSA_ILi32EEEEEENS_10bfloat16_tENS5_IJlSC_lEEESJ_SK_NS4_8TiledMMAINS4_8MMA_AtomIJNS4_26SM100_MMA_F16BF16_2x1SM_SSISJ_SJ_fLi128ELi256ELNS4_4UMMA5MajorE0ELSP_0ELNSO_7ScaleInE0ELSQ_0EEEEEENS4_6LayoutINS5_IJSC_SC_SC_EEENS5_IJNSA_ILi0EEESV_SV_EEEEENS5_IJNS4_10UnderscoreESY_SY_EEEEENS4_18SM100_TMA_2SM_LOADENS4_14ComposedLayoutINS4_7SwizzleILi2ELi4ELi3EEENS4_18smem_ptr_flag_bitsILi16EEENST_INS5_IJNSA_ILi8EEESH_EEENS5_IJSH_SC_EEEEEEEvNS4_8identityES11_S1B_vS1C_EENS_8epilogue10collective18CollectiveEpilogueINS1E_23Sm100TmaWarpSpecializedILi4ELi2ELi32ELb1ELb0EEEJNS5_IJNSA_ILi64EEESG_SH_EEENS5_IJNST_IS1J_SC_EENST_INS5_IJSH_SB_EEENS5_IJSC_SF_EEEEEEEESJ_SK_SJ_SK_NS1E_6fusion15FusionCallbacksIS1I_NS1Q_17LinearCombinationISJ_fSJ_fLNS_15FloatRoundStyleE2EEES1K_S1P_JEEENS4_5SM1004TMEM4LOAD26SM100_TMEM_LOAD_32dp32b32xENS4_13SM90_TMA_LOADES1B_NS4_39AutoVectorizingCopyWithAssumedAlignmentILi128EEENS4_14SM90_TMA_STOREES1B_S22_S22_EEEvvEEEEvNT_6ParamsE,@function
        .size           _ZN7cutlass13device_kernelINS_4gemm6kernel13GemmUniversalIN4cute5tupleIJiiiiEEENS1_10collective13CollectiveMmaINS1_35MainloopSm100TmaUmmaWarpSpecializedILi16ELi2ELi4ENS5_IJNS4_1CILi2EEENSA_ILi1EEESC_EEEEENS5_IJNSA_ILi128EEENSA_ILi256EEENSA_ILi32EEEEEENS_10bfloat16_tENS5_IJlSC_lEEESJ_SK_NS4_8TiledMMAINS4_8MMA_AtomIJNS4_26SM100_MMA_F16BF16_2x1SM_SSISJ_SJ_fLi128ELi256ELNS4_4UMMA5MajorE0ELSP_0ELNSO_7ScaleInE0ELSQ_0EEEEEENS4_6LayoutINS5_IJSC_SC_SC_EEENS5_IJNSA_ILi0EEESV_SV_EEEEENS5_IJNS4_10UnderscoreESY_SY_EEEEENS4_18SM100_TMA_2SM_LOADENS4_14ComposedLayoutINS4_7SwizzleILi2ELi4ELi3EEENS4_18smem_ptr_flag_bitsILi16EEENST_INS5_IJNSA_ILi8EEESH_EEENS5_IJSH_SC_EEEEEEEvNS4_8identityES11_S1B_vS1C_EENS_8epilogue10collective18CollectiveEpilogueINS1E_23Sm100TmaWarpSpecializedILi4ELi2ELi32ELb1ELb0EEEJNS5_IJNSA_ILi64EEESG_SH_EEENS5_IJNST_IS1J_SC_EENST_INS5_IJSH_SB_EEENS5_IJSC_SF_EEEEEEEESJ_SK_SJ_SK_NS1E_6fusion15FusionCallbacksIS1I_NS1Q_17LinearCombinationISJ_fSJ_fLNS_15FloatRoundStyleE2EEES1K_S1P_JEEENS4_5SM1004TMEM4LOAD26SM100_TMEM_LOAD_32dp32b32xENS4_13SM90_TMA_LOADES1B_NS4_39AutoVectorizingCopyWithAssumedAlignmentILi128EEENS4_14SM90_TMA_STOREES1B_S22_S22_EEEvvEEEEvNT_6ParamsE,(.L_x_234 - _ZN7cutlass13device_kernelINS_4gemm6kernel13GemmUniversalIN4cute5tupleIJiiiiEEENS1_10collective13CollectiveMmaINS1_35MainloopSm100TmaUmmaWarpSpecializedILi16ELi2ELi4ENS5_IJNS4_1CILi2EEENSA_ILi1EEESC_EEEEENS5_IJNSA_ILi128EEENSA_ILi256EEENSA_ILi32EEEEEENS_10bfloat16_tENS5_IJlSC_lEEESJ_SK_NS4_8TiledMMAINS4_8MMA_AtomIJNS4_26SM100_MMA_F16BF16_2x1SM_SSISJ_SJ_fLi128ELi256ELNS4_4UMMA5MajorE0ELSP_0ELNSO_7ScaleInE0ELSQ_0EEEEEENS4_6LayoutINS5_IJSC_SC_SC_EEENS5_IJNSA_ILi0EEESV_SV_EEEEENS5_IJNS4_10UnderscoreESY_SY_EEEEENS4_18SM100_TMA_2SM_LOADENS4_14ComposedLayoutINS4_7SwizzleILi2ELi4ELi3EEENS4_18smem_ptr_flag_bitsILi16EEENST_INS5_IJNSA_ILi8EEESH_EEENS5_IJSH_SC_EEEEEEEvNS4_8identityES11_S1B_vS1C_EENS_8epilogue10collective18CollectiveEpilogueINS1E_23Sm100TmaWarpSpecializedILi4ELi2ELi32ELb1ELb0EEEJNS5_IJNSA_ILi64EEESG_SH_EEENS5_IJNST_IS1J_SC_EENST_INS5_IJSH_SB_EEENS5_IJSC_SF_EEEEEEEESJ_SK_SJ_SK_NS1E_6fusion15FusionCallbacksIS1I_NS1Q_17LinearCombinationISJ_fSJ_fLNS_15FloatRoundStyleE2EEES1K_S1P_JEEENS4_5SM1004TMEM4LOAD26SM100_TMEM_LOAD_32dp32b32xENS4_13SM90_TMA_LOADES1B_NS4_39AutoVectorizingCopyWithAssumedAlignmentILi128EEENS4_14SM90_TMA_STOREES1B_S22_S22_EEEvvEEEEvNT_6ParamsE)
        .other          _ZN7cutlass13device_kernelINS_4gemm6kernel13GemmUniversalIN4cute5tupleIJiiiiEEENS1_10collective13CollectiveMmaINS1_35MainloopSm100TmaUmmaWarpSpecializedILi16ELi2ELi4ENS5_IJNS4_1CILi2EEENSA_ILi1EEESC_EEEEENS5_IJNSA_ILi128EEENSA_ILi256EEENSA_ILi32EEEEEENS_10bfloat16_tENS5_IJlSC_lEEESJ_SK_NS4_8TiledMMAINS4_8MMA_AtomIJNS4_26SM100_MMA_F16BF16_2x1SM_SSISJ_SJ_fLi128ELi256ELNS4_4UMMA5MajorE0ELSP_0ELNSO_7ScaleInE0ELSQ_0EEEEEENS4_6LayoutINS5_IJSC_SC_SC_EEENS5_IJNSA_ILi0EEESV_SV_EEEEENS5_IJNS4_10UnderscoreESY_SY_EEEEENS4_18SM100_TMA_2SM_LOADENS4_14ComposedLayoutINS4_7SwizzleILi2ELi4ELi3EEENS4_18smem_ptr_flag_bitsILi16EEENST_INS5_IJNSA_ILi8EEESH_EEENS5_IJSH_SC_EEEEEEEvNS4_8identityES11_S1B_vS1C_EENS_8epilogue10collective18CollectiveEpilogueINS1E_23Sm100TmaWarpSpecializedILi4ELi2ELi32ELb1ELb0EEEJNS5_IJNSA_ILi64EEESG_SH_EEENS5_IJNST_IS1J_SC_EENST_INS5_IJSH_SB_EEENS5_IJSC_SF_EEEEEEEESJ_SK_SJ_SK_NS1E_6fusion15FusionCallbacksIS1I_NS1Q_17LinearCombinationISJ_fSJ_fLNS_15FloatRoundStyleE2EEES1K_S1P_JEEENS4_5SM1004TMEM4LOAD26SM100_TMEM_LOAD_32dp32b32xENS4_13SM90_TMA_LOADES1B_NS4_39AutoVectorizingCopyWithAssumedAlignmentILi128EEENS4_14SM90_TMA_STOREES1B_S22_S22_EEEvvEEEEvNT_6ParamsE,@"STO_CUDA_ENTRY STV_DEFAULT"
_ZN7cutlass13device_kernelINS_4gemm6kernel13GemmUniversalIN4cute5tupleIJiiiiEEENS1_10collective13CollectiveMmaINS1_35MainloopSm100TmaUmmaWarpSpecializedILi16ELi2ELi4ENS5_IJNS4_1CILi2EEENSA_ILi1EEESC_EEEEENS5_IJNSA_ILi128EEENSA_ILi256EEENSA_ILi32EEEEEENS_10bfloat16_tENS5_IJlSC_lEEESJ_SK_NS4_8TiledMMAINS4_8MMA_AtomIJNS4_26SM100_MMA_F16BF16_2x1SM_SSISJ_SJ_fLi128ELi256ELNS4_4UMMA5MajorE0ELSP_0ELNSO_7ScaleInE0ELSQ_0EEEEEENS4_6LayoutINS5_IJSC_SC_SC_EEENS5_IJNSA_ILi0EEESV_SV_EEEEENS5_IJNS4_10UnderscoreESY_SY_EEEEENS4_18SM100_TMA_2SM_LOADENS4_14ComposedLayoutINS4_7SwizzleILi2ELi4ELi3EEENS4_18smem_ptr_flag_bitsILi16EEENST_INS5_IJNSA_ILi8EEESH_EEENS5_IJSH_SC_EEEEEEEvNS4_8identityES11_S1B_vS1C_EENS_8epilogue10collective18CollectiveEpilogueINS1E_23Sm100TmaWarpSpecializedILi4ELi2ELi32ELb1ELb0EEEJNS5_IJNSA_ILi64EEESG_SH_EEENS5_IJNST_IS1J_SC_EENST_INS5_IJSH_SB_EEENS5_IJSC_SF_EEEEEEEESJ_SK_SJ_SK_NS1E_6fusion15FusionCallbacksIS1I_NS1Q_17LinearCombinationISJ_fSJ_fLNS_15FloatRoundStyleE2EEES1K_S1P_JEEENS4_5SM1004TMEM4LOAD26SM100_TMEM_LOAD_32dp32b32xENS4_13SM90_TMA_LOADES1B_NS4_39AutoVectorizingCopyWithAssumedAlignmentILi128EEENS4_14SM90_TMA_STOREES1B_S22_S22_EEEvvEEEEvNT_6ParamsE:
[----:B------:R-:W1:Y:S01]  /*0000*/  LDC R1, c[0x0][0x37c] ;  /* 0x0000df00ff017b82 */ /* 0x000e620000000800 */
[----:B------:R-:W2:Y:S01]  /*0010*/  S2R R105, SR_TID.X ;  /* 0x0000000000697919 */ /* 0x000ea20000002100 */
[----:B------:R-:W3:Y:S06]  /*0020*/  LDCU.64 UR6, c[0x0][0x890] ;  /* 0x00011200ff0677ac */ /* 0x000eec0008000a00 */
[----:B------:R-:W4:Y:S01]  /*0030*/  S2UR UR37, SR_CgaCtaId ;  /* 0x00000000002579c3 */ /* 0x000f220000008800 */
[----:B------:R-:W-:Y:S02]  /*0040*/  PRMT R92, RZ, 0x7610, R92 ;  /* 0x00007610ff5c7816 */ /* 0x000fe4000000005c */
[----:B------:R-:W-:Y:S01]  /*0050*/  ELECT P1, URZ, PT ;  /* 0x0000000000ff782f */ /* 0x000fe20003820000 */
[----:B------:R-:W1:Y:S01]  /*0060*/  LDCU.64 UR46, c[0x0][0x358] ;  /* 0x00006b00ff2e77ac */ /* 0x000e620008000a00 */
[----:B---3--:R-:W-:-:S04]  /*0070*/  UISETP.NE.U32.AND UP0, UPT, UR6, URZ, UPT ;  /* 0x000000ff0600728c */ /* 0x008fc8000bf05070 */
[----:B------:R-:W-:Y:S02]  /*0080*/  UISETP.NE.AND.EX UP0, UPT, UR7, URZ, UPT, UP0 ;  /* 0x000000ff0700728c */ /* 0x000fe4000bf05300 */
[----:B----4-:R-:W-:Y:S02]  /*0090*/  ULOP3.LUT UR5, UR37, 0x1, URZ, 0xc0, !UPT ;  /* 0x0000000125057892 */ /* 0x010fe4000f8ec0ff */
[----:B------:R-:W-:Y:S01]  /*00a0*/  ULOP3.LUT UR4, UR37, 0x1, URZ, 0x3c, !UPT ;  /* 0x0000000125047892 */ /* 0x000fe2000f8e3cff */
[----:B--2---:R-:W-:-:S05]  /*00b0*/  SHF.R.U32.HI R96, RZ, 0x5, R105 ;  /* 0x00000005ff607819 */ /* 0x004fca0000011669 */
[----:B------:R-:W2:Y:S02]  /*00c0*/  SHFL.IDX PT, R0, R96, RZ, 0x1f ;  /* 0x00001fff60007589 */ /* 0x000ea400000e0000 */
[----:B--2---:R-:W-:Y:S01]  /*00d0*/  R2UR UR10, R0 ;  /* 0x00000000000a72ca */ /* 0x004fe200000e0000 */
[----:B-1----:R-:W-:-:S14]  /*00e0*/  BRA.U UP0, `(.L_x_0) ;  /* 0x00000001002c7547 */ /* 0x002fdc000b800000 */
[----:B------:R-:W1:Y:S02]  /*00f0*/  LDCU.64 UR8, c[0x0][0x888] ;  /* 0x00011100ff0877ac */ /* 0x000e640008000a00 */
[----:B-1----:R-:W-:-:S04]  /*0100*/  UISETP.NE.U32.AND UP0, UPT, UR8, URZ, UPT ;  /* 0x000000ff0800728c */ /* 0x002fc8000bf05070 */
[----:B------:R-:W-:-:S09]  /*0110*/  UISETP.NE.AND.EX UP0, UPT, UR9, URZ, UPT, UP0 ;  /* 0x000000ff0900728c */ /* 0x000fd2000bf05300 */
[----:B------:R-:W-:Y:S05]  /*0120*/  BRA.U !UP0, `(.L_x_1) ;  /* 0x0000000108107547 */ /* 0x000fea000b800000 */
[----:B------:R-:W1:Y:S02]  /*0130*/  LDC.64 R2, c[0x0][0x888] ;  /* 0x00022200ff027b82 */ /* 0x000e640000000a00 */
[----:B-1----:R1:W5:Y:S01]  /*0140*/  LDG.E R49, desc[UR46][R2.64] ;  /* 0x0000002e02317981 */ /* 0x002362000c1e1900 */
[----:B------:R-:W-:Y:S01]  /*0150*/  HFMA2 R92, -RZ, RZ, 0, 5.9604644775390625e-08 ;  /* 0x00000001ff5c7431 */ /* 0x000fe200000001ff */
[----:B------:R-:W-:Y:S05]  /*0160*/  BRA `(.L_x_0) ;  /* 0x00000000000c7947 */ /* 0x000fea0003800000 */
.L_x_1:
[----:B------:R-:W1:Y:S01]  /*0170*/  LDCU UR8, c[0x0][0x880] ;  /* 0x00011000ff0877ac */ /* 0x000e620008000800 */
[----:B------:R-:W-:Y:S01]  /*0180*/  HFMA2 R92, -RZ, RZ, 0, 5.9604644775390625e-08 ;  /* 0x00000001ff5c7431 */ /* 0x000fe200000001ff */
[----:B-1----:R-:W-:-:S07]  /*0190*/  MOV R49, UR8 ;  /* 0x0000000800317c02 */ /* 0x002fce0008000f00 */
.L_x_0:
[----:B------:R-:W2:Y:S02]  /*01a0*/  LDCU.64 UR8, c[0x0][0x8b0] ;  /* 0x00011600ff0877ac */ /* 0x000ea40008000a00 */
[----:B--2---:R-:W-:-:S04]  /*01b0*/  UISETP.NE.U32.AND UP0, UPT, UR8, URZ, UPT ;  /* 0x000000ff0800728c */ /* 0x004fc8000bf05070 */
[----:B------:R-:W-:-:S09]  /*01c0*/  UISETP.NE.AND.EX UP0, UPT, UR9, URZ, UPT, UP0 ;  /* 0x000000ff0900728c */ /* 0x000fd2000bf05300 */
[----:B------:R-:W-:Y:S05]  /*01d0*/  BRA.U UP0, `(.L_x_2) ;  /* 0x0000000100247547 */ /* 0x000fea000b800000 */
[----:B------:R-:W2:Y:S02]  /*01e0*/  LDCU.64 UR8, c[0x0][0x8a8] ;  /* 0x00011500ff0877ac */ /* 0x000ea40008000a00 */
[----:B--2---:R-:W-:-:S04]  /*01f0*/  UISETP.NE.U32.AND UP0, UPT, UR8, URZ, UPT ;  /* 0x000000ff0800728c */ /* 0x004fc8000bf05070 */
[----:B------:R-:W-:-:S09]  /*0200*/  UISETP.NE.AND.EX UP0, UPT, UR9, URZ, UPT, UP0 ;  /* 0x000000ff0900728c */ /* 0x000fd2000bf05300 */
[----:B------:R-:W-:Y:S05]  /*0210*/  BRA.U !UP0, `(.L_x_3) ;  /* 0x00000001080c7547 */ /* 0x000fea000b800000 */
[----:B-1----:R-:W1:Y:S02]  /*0220*/  LDC.64 R2, c[0x0][0x8a8] ;  /* 0x00022a00ff027b82 */ /* 0x002e640000000a00 */
[----:B-1----:R2:W5:Y:S01]  /*0230*/  LDG.E R47, desc[UR46][R2.64] ;  /* 0x0000002e022f7981 */ /* 0x002562000c1e1900 */
[----:B------:R-:W-:Y:S05]  /*0240*/  BRA `(.L_x_2) ;  /* 0x0000000000087947 */ /* 0x000fea0003800000 */
.L_x_3:
[----:B------:R-:W2:Y:S02]  /*0250*/  LDCU UR8, c[0x0][0x8a0] ;  /* 0x00011400ff0877ac */ /* 0x000ea40008000800 */
[----:B--2---:R-:W-:Y:S02]  /*0260*/  MOV R47, UR8 ;  /* 0x00000008002f7c02 */ /* 0x004fe40008000f00 */
.L_x_2:
[----:B------:R-:W-:Y:S01]  /*0270*/  IMAD.U32 R0, RZ, RZ, UR10 ;  /* 0x0000000aff007e24 */ /* 0x000fe2000f8e00ff */
[----:B------:R-:W-:Y:S04]  /*0280*/  BSSY.RECONVERGENT B0, `(.L_x_4) ;  /* 0x000000c000007945 */ /* 0x000fe80003800200 */
[C---:B------:R-:W-:Y:S02]  /*0290*/  ISETP.NE.OR P2, PT, R0.reuse, 0x1, !P1 ;  /* 0x000000010000780c */ /* 0x040fe40004f45670 */
[----:B------:R-:W-:-:S11]  /*02a0*/  ISETP.NE.OR P0, PT, R0, 0x3, !P1 ;  /* 0x000000030000780c */ /* 0x000fd60004f05670 */
[----:B------:R-:W-:Y:S05]  /*02b0*/  @P2 BRA `(.L_x_5) ;  /* 0x0000000000202947 */ /* 0x000fea0003800000 */
[----:B------:R-:W3:Y:S02]  /*02c0*/  LDCU.64 UR8, c[0x0][0x348] ;  /* 0x00006900ff0877ac */ /* 0x000ee40008000a00 */
[----:B---3--:R-:W-:Y:S02]  /*02d0*/  UIADD3 UR12, UP1, UPT, UR8, 0x80, URZ ;  /* 0x00000080080c7890 */ /* 0x008fe4000ff3e0ff */
[----:B------:R-:W-:Y:S02]  /*02e0*/  UIADD3 UR8, UP0, UPT, UR8, 0x180, URZ ;  /* 0x0000018008087890 */ /* 0x000fe4000ff1e0ff */
[----:B------:R-:W-:Y:S02]  /*02f0*/  UIADD3.X UR13, UPT, UPT, URZ, UR9, URZ, UP1, !UPT ;  /* 0x00000009ff0d7290 */ /* 0x000fe40008ffe4ff */
[----:B------:R-:W-:-:S07]  /*0300*/  UIADD3.X UR9, UPT, UPT, URZ, UR9, URZ, UP0, !UPT ;  /* 0x00000009ff097290 */ /* 0x000fce00087fe4ff */
[----:B------:R3:W-:Y:S02]  /*0310*/  UTMACCTL.PF [UR12] ;  /* 0x000000000c0079b9 */ /* 0x0007e40008040000 */
[----:B------:R3:W-:Y:S02]  /*0320*/  UTMACCTL.PF [UR8] ;  /* 0x00000000080079b9 */ /* 0x0007e40008040000 */
[----:B---3--:R-:W-:Y:S01]  /*0330*/  NOP ;  /* 0x0000000000007918 */ /* 0x008fe20000000000 */
.L_x_5:
[----:B------:R-:W-:Y:S05]  /*0340*/  BSYNC.RECONVERGENT B0 ;  /* 0x0000000000007941 */ /* 0x000fea0003800200 */
.L_x_4:
[----:B------:R-:W-:Y:S04]  /*0350*/  BSSY.RECONVERGENT B0, `(.L_x_6) ;  /* 0x000000a000007945 */ /* 0x000fe80003800200 */
        /* <DEDUP_REMOVED lines=9> */
.L_x_7:
[----:B------:R-:W-:Y:S05]  /*03f0*/  BSYNC.RECONVERGENT B0 ;  /* 0x0000000000007941 */ /* 0x000fea0003800200 */
.L_x_6:
[----:B------:R-:W3:Y:S01]  /*0400*/  LDCU.64 UR8, c[0x0][0x888] ;  /* 0x00011100ff0877ac */ /* 0x000ee20008000a00 */
[----:B------:R-:W-:Y:S02]  /*0410*/  UISETP.EQ.U32.AND UP1, UPT, UR6, URZ, UPT ;  /* 0x000000ff0600728c */ /* 0x000fe4000bf22070 */
[----:B------:R-:W-:Y:S02]  /*0420*/  UPLOP3.LUT UP5, UPT, UPT, UPT, UPT, 0x80, 0x8 ;  /* 0x000000000008789c */ /* 0x000fe40003faf070 */
[----:B---3--:R-:W-:-:S04]  /*0430*/  UISETP.NE.U32.AND UP0, UPT, UR8, URZ, UPT ;  /* 0x000000ff0800728c */ /* 0x008fc8000bf05070 */
[----:B------:R-:W-:-:S04]  /*0440*/  UISETP.NE.AND.EX UP0, UPT, UR9, URZ, UPT, UP0 ;  /* 0x000000ff0900728c */ /* 0x000fc8000bf05300 */
[----:B------:R-:W-:-:S04]  /*0450*/  UISETP.EQ.OR.EX UP2, UPT, UR7, URZ, !UP0, UP1 ;  /* 0x000000ff0700728c */ /* 0x000fc8000c742710 */
[----:B------:R-:W-:-:S05]  /*0460*/  UP2UR UR50, UPR, URZ, 0x4 ;  /* 0x00000004ff327883 */ /* 0x000fca0008000000 */
[----:B------:R-:W-:Y:S07]  /*0470*/  BRA.U !UP2, `(.L_x_8) ;  /* 0x000000010a207547 */ /* 0x000fee000b800000 */
[----:B------:R-:W-:Y:S01]  /*0480*/  UISETP.NE.U32.AND UP2, UPT, UR6, URZ, UPT ;  /* 0x000000ff0600728c */ /* 0x000fe2000bf45070 */
[----:B-----5:R-:W-:Y:S01]  /*0490*/  FSETP.NEU.AND P0, PT, R49, RZ, PT ;  /* 0x000000ff3100720b */ /* 0x020fe20003f0d000 */
[----:B------:R-:W-:Y:S02]  /*04a0*/  USEL UR6, URZ, 0xffffffff, UP0 ;  /* 0xffffffffff067887 */ /* 0x000fe40008000000 */
[----:B------:R-:W-:-:S10]  /*04b0*/  UISETP.NE.AND.EX UP2, UPT, UR7, URZ, UPT, UP2 ;  /* 0x000000ff0700728c */ /* 0x000fd4000bf45320 */
[----:B------:R-:W-:Y:S01]  /*04c0*/  VOTEU.ANY UP1, P0 ;  /* 0x0000000000ff7886 */ /* 0x000fe20000020100 */
[----:B------:R-:W-:-:S04]  /*04d0*/  @!UP2 USEL UR6, URZ, 0xffffffff, UP1 ;  /* 0xffffffffff06a887 */ /* 0x000fc80008800000 */
[----:B------:R-:W-:-:S04]  /*04e0*/  ULOP3.LUT UR6, UR6, 0x1, URZ, 0xc0, !UPT ;  /* 0x0000000106067892 */ /* 0x000fc8000f8ec0ff */
[----:B------:R-:W-:-:S11]  /*04f0*/  UISETP.NE.U32.AND UP5, UPT, UR6, 0x1, UPT ;  /* 0x000000010600788c */ /* 0x000fd6000bfa5070 */
.L_x_8:
[----:B------:R-:W3:Y:S01]  /*0500*/  SHFL.IDX PT, R0, R96, RZ, 0x1f ;  /* 0x00001fff60007589 */ /* 0x000ee200000e0000 */
[----:B------:R-:W-:-:S04]  /*0510*/  UISETP.NE.AND UP1, UPT, UR10, 0x2, UPT ;  /* 0x000000020a00788c */ /* 0x000fc8000bf25270 */
[----:B------:R-:W-:Y:S02]  /*0520*/  UISETP.EQ.AND UP2, UPT, UR5, URZ, !UP1 ;  /* 0x000000ff0500728c */ /* 0x000fe4000cf42270 */
[----:B------:R-:W-:-:S04]  /*0530*/  USEL UR6, URZ, 0x1, UP1 ;  /* 0x00000001ff067887 */ /* 0x000fc80008800000 */
[----:B------:R-:W-:Y:S02]  /*0540*/  PLOP3.LUT P5, PT, P1, PT, UP2, 0x80, 0x8 ;  /* 0x000000000008781c */ /* 0x000fe40000faf028 */
[----:B---3--:R-:W-:-:S13]  /*0550*/  ISETP.NE.AND P0, PT, R0, RZ, PT ;  /* 0x000000ff0000720c */ /* 0x008fda0003f05270 */
[----:B------:R-:W-:Y:S05]  /*0560*/  @P0 BRA `(.L_x_9) ;  /* 0x0000000000b00947 */ /* 0x000fea0003800000 */
[----:B------:R-:W-:Y:S01]  /*0570*/  ELECT P0, URZ, PT ;  /* 0x0000000000ff782f */ /* 0x000fe20003800000 */
[----:B------:R-:W-:-:S12]  /*0580*/  BSSY.RECONVERGENT B0, `(.L_x_9) ;  /* 0x000002a000007945 */ /* 0x000fd80003800200 */
[----:B------:R-:W-:Y:S05]  /*0590*/  @!P0 BRA `(.L_x_10) ;  /* 0x0000000000a08947 */ /* 0x000fea0003800000 */
[----:B------:R-:W-:Y:S01]  /*05a0*/  UMOV UR8, 0x400 ;  /* 0x0000040000087882 */ /* 0x000fe20000000000 */
[----:B------:R-:W-:Y:S01]  /*05b0*/  UMOV UR7, 0x1 ;  /* 0x0000000100077882 */ /* 0x000fe20000000000 */
[----:B------:R-:W-:Y:S02]  /*05c0*/  ULEA UR8, UR37, UR8, 0x18 ;  /* 0x0000000825087291 */ /* 0x000fe4000f8ec0ff */
[----:B------:R-:W-:-:S04]  /*05d0*/  UIADD3 UR12, UPT, UPT, -UR7, 0x100000, URZ ;  /* 0x00100000070c7890 */ /* 0x000fc8000fffe1ff */
[----:B------:R-:W-:Y:S02]  /*05e0*/  USHF.L.U32 UR13, UR12, 0xb, URZ ;  /* 0x0000000b0c0d7899 */ /* 0x000fe400080006ff */
[----:B------:R-:W-:Y:S01]  /*05f0*/  USHF.L.U32 UR12, UR12, 0x1, URZ ;  /* 0x000000010c0c7899 */ /* 0x000fe200080006ff */
[----:B------:R-:W3:Y:S11]  /*0600*/  FENCE.VIEW.ASYNC.S ;  /* 0x00000000000073c6 */ /* 0x000ef60000000000 */
[----:B---3--:R3:W4:Y:S01]  /*0610*/  SYNCS.EXCH.64 URZ, [UR8], UR12 ;  /* 0x0000000c08ff75b2 */ /* 0x0087220008000100 */
[----:B------:R3:W1:Y:S01]  /*0620*/  SYNCS.EXCH.64 URZ, [UR8+0x80], UR12 ;  /* 0x0000800c08ff75b2 */ /* 0x0006620008000100 */
        /* <DEDUP_REMOVED lines=29> */
[----:B------:R3:W1:Y:S02]  /*0800*/  SYNCS.EXCH.64 URZ, [UR8+0xf8], UR12 ;  /* 0x0000f80c08ff75b2 */ /* 0x0006640008000100 */
[----:B---34-:R-:W-:Y:S01]  /*0810*/  NOP ;  /* 0x0000000000007918 */ /* 0x018fe20000000000 */
.L_x_10:
[----:B------:R-:W-:Y:S05]  /*0820*/  BSYNC.RECONVERGENT B0 ;  /* 0x0000000000007941 */ /* 0x000fea0003800200 */
.L_x_9:
[----:B------:R-:W3:Y:S01]  /*0830*/  SHFL.IDX PT, R0, R96, RZ, 0x1f ;  /* 0x00001fff60007589 */ /* 0x000ee200000e0000 */
[----:B------:R-:W-:Y:S01]  /*0840*/  NOP ;  /* 0x0000000000007918 */ /* 0x000fe20000000000 */
[----:B---3--:R-:W-:-:S13]  /*0850*/  ISETP.NE.AND P0, PT, R0, 0x1, PT ;  /* 0x000000010000780c */ /* 0x008fda0003f05270 */
[----:B------:R-:W-:Y:S05]  /*0860*/  @P0 BRA `(.L_x_11) ;  /* 0x0000000000540947 */ /* 0x000fea0003800000 */
[----:B------:R-:W-:Y:S01]  /*0870*/  UMOV UR9, 0x400 ;  /* 0x0000040000097882 */ /* 0x000fe20000000000 */
[----:B------:R-:W-:Y:S01]  /*0880*/  UMOV UR8, 0x20 ;  /* 0x0000002000087882 */ /* 0x000fe20000000000 */
[----:B------:R-:W-:Y:S01]  /*0890*/  UMOV UR7, 0x80 ;  /* 0x0000008000077882 */ /* 0x000fe20000000000 */
[----:B------:R-:W-:Y:S02]  /*08a0*/  ULEA UR9, UR37, UR9, 0x18 ;  /* 0x0000000925097291 */ /* 0x000fe4000f8ec0ff */
[----:B------:R-:W-:-:S04]  /*08b0*/  UIADD3 UR12, UPT, UPT, -UR8, 0x100000, URZ ;  /* 0x00100000080c7890 */ /* 0x000fc8000fffe1ff */
[----:B------:R-:W-:Y:S02]  /*08c0*/  USHF.L.U32 UR13, UR12, 0xb, URZ ;  /* 0x0000000b0c0d7899 */ /* 0x000fe400080006ff */
[----:B------:R-:W-:Y:S02]  /*08d0*/  USHF.L.U32 UR12, UR12, 0x1, URZ ;  /* 0x000000010c0c7899 */ /* 0x000fe400080006ff */
[----:B------:R-:W-:-:S04]  /*08e0*/  UIADD3 UR14, UPT, UPT, -UR7, 0x100000, URZ ;  /* 0x00100000070e7890 */ /* 0x000fc8000fffe1ff */
[----:B------:R-:W-:Y:S02]  /*08f0*/  USHF.L.U32 UR15, UR14, 0xb, URZ ;  /* 0x0000000b0e0f7899 */ /* 0x000fe400080006ff */
[----:B------:R-:W-:Y:S01]  /*0900*/  USHF.L.U32 UR14, UR14, 0x1, URZ ;  /* 0x000000010e0e7899 */ /* 0x000fe200080006ff */
[----:B------:R-:W-:Y:S01]  /*0910*/  ELECT P0, URZ, PT ;  /* 0x0000000000ff782f */ /* 0x000fe20003800000 */
[----:B------:R-:W3:Y:S02]  /*0920*/  FENCE.VIEW.ASYNC.S ;  /* 0x00000000000073c6 */ /* 0x000ee40000000000 */
[----:B---3--:R3:W4:Y:S08]  /*0930*/  SYNCS.EXCH.64 URZ, [UR9+0x100], UR12 ;  /* 0x0001000c09ff75b2 */ /* 0x0087300008000100 */
[----:B------:R3:W1:Y:S01]  /*0940*/  SYNCS.EXCH.64 URZ, [UR9+0x120], UR14 ;  /* 0x0001200e09ff75b2 */ /* 0x0006620008000100 */
[----:B------:R3:W1:Y:S01]  /*0950*/  SYNCS.EXCH.64 URZ, [UR9+0x108], UR12 ;  /* 0x0001080c09ff75b2 */ /* 0x0006620008000100 */
[----:B------:R3:W1:Y:S01]  /*0960*/  SYNCS.EXCH.64 URZ, [UR9+0x128], UR14 ;  /* 0x0001280e09ff75b2 */ /* 0x0006620008000100 */
[----:B------:R3:W1:Y:S01]  /*0970*/  SYNCS.EXCH.64 URZ, [UR9+0x110], UR12 ;  /* 0x0001100c09ff75b2 */ /* 0x0006620008000100 */
[----:B------:R3:W1:Y:S01]  /*0980*/  SYNCS.EXCH.64 URZ, [UR9+0x130], UR14 ;  /* 0x0001300e09ff75b2 */ /* 0x0006620008000100 */
[----:B------:R3:W1:Y:S01]  /*0990*/  SYNCS.EXCH.64 URZ, [UR9+0x118], UR12 ;  /* 0x0001180c09ff75b2 */ /* 0x0006620008000100 */
[----:B------:R3:W1:Y:S01]  /*09a0*/  SYNCS.EXCH.64 URZ, [UR9+0x138], UR14 ;  /* 0x0001380e09ff75b2 */ /* 0x0006620008000100 */
[----:B------:R-:W-:Y:S01]  /*09b0*/  NOP ;  /* 0x0000000000007918 */ /* 0x000fe20000000000 */
.L_x_11:
[----:B------:R-:W2:Y:S01]  /*09c0*/  SHFL.IDX PT, R0, R96, RZ, 0x1f ;  /* 0x00001fff60007589 */ /* 0x000ea200000e0000 */
[----:B------:R-:W-:Y:S01]  /*09d0*/  NOP ;  /* 0x0000000000007918 */ /* 0x000fe20000000000 */
[----:B--2---:R-:W-:-:S13]  /*09e0*/  ISETP.NE.AND P0, PT, R0, 0x3, PT ;  /* 0x000000030000780c */ /* 0x004fda0003f05270 */
[----:B------:R-:W-:Y:S05]  /*09f0*/  @P0 BRA `(.L_x_12) ;  /* 0x00000000002c0947 */ /* 0x000fea0003800000 */
[----:B------:R-:W-:Y:S01]  /*0a00*/  UMOV UR8, 0x400 ;  /* 0x0000040000087882 */ /* 0x000fe20000000000 */
[----:B------:R-:W-:Y:S01]  /*0a10*/  UMOV UR7, 0x20 ;  /* 0x0000002000077882 */ /* 0x000fe20000000000 */
[----:B------:R-:W-:Y:S02]  /*0a20*/  ULEA UR8, UR37, UR8, 0x18 ;  /* 0x0000000825087291 */ /* 0x000fe4000f8ec0ff */
[----:B---3--:R-:W-:-:S04]  /*0a30*/  UIADD3 UR12, UPT, UPT, -UR7, 0x100000, URZ ;  /* 0x00100000070c7890 */ /* 0x008fc8000fffe1ff */
[----:B------:R-:W-:Y:S02]  /*0a40*/  USHF.L.U32 UR13, UR12, 0xb, URZ ;  /* 0x0000000b0c0d7899 */ /* 0x000fe400080006ff */
[----:B------:R-:W-:Y:S01]  /*0a50*/  USHF.L.U32 UR12, UR12, 0x1, URZ ;  /* 0x000000010c0c7899 */ /* 0x000fe200080006ff */
[----:B------:R-:W-:Y:S01]  /*0a60*/  ELECT P0, URZ, PT ;  /* 0x0000000000ff782f */ /* 0x000fe20003800000 */
[----:B------:R-:W2:Y:S10]  /*0a70*/  FENCE.VIEW.ASYNC.S ;  /* 0x00000000000073c6 */ /* 0x000eb40000000000 */
[----:B--2---:R2:W3:Y:S01]  /*0a80*/  SYNCS.EXCH.64 URZ, [UR8+0x140], UR12 ;  /* 0x0001400c08ff75b2 */ /* 0x0044e20008000100 */
[----:B------:R2:W1:Y:S01]  /*0a90*/  SYNCS.EXCH.64 URZ, [UR8+0x148], UR12 ;  /* 0x0001480c08ff75b2 */ /* 0x0004620008000100 */
[----:B------:R-:W-:Y:S01]  /*0aa0*/  NOP ;  /* 0x0000000000007918 */ /* 0x000fe20000000000 */
.L_x_12:
[----:B------:R-:W4:Y:S01]  /*0ab0*/  SHFL.IDX PT, R0, R96, RZ, 0x1f ;  /* 0x00001fff60007589 */ /* 0x000f2200000e0000 */
[----:B------:R-:W-:Y:S01]  /*0ac0*/  NOP ;  /* 0x0000000000007918 */ /* 0x000fe20000000000 */
[----:B----4-:R-:W-:-:S13]  /*0ad0*/  ISETP.NE.AND P0, PT, R0, 0x4, PT ;  /* 0x000000040000780c */ /* 0x010fda0003f05270 */
[----:B------:R-:W-:Y:S05]  /*0ae0*/  @P0 BRA `(.L_x_13) ;  /* 0x0000000000480947 */ /* 0x000fea0003800000 */
[----:B---3--:R-:W-:Y:S01]  /*0af0*/  UMOV UR9, 0x1e0 ;  /* 0x000001e000097882 */ /* 0x008fe20000000000 */
[----:B--2---:R-:W-:Y:S01]  /*0b00*/  UMOV UR8, 0x400 ;  /* 0x0000040000087882 */ /* 0x004fe20000000000 */
[----:B------:R-:W-:Y:S01]  /*0b10*/  USEL UR9, UR9, 0x1a0, UP5 ;  /* 0x000001a009097887 */ /* 0x000fe2000a800000 */
        /* <DEDUP_REMOVED lines=9> */
[----:B------:R-:W2:Y:S02]  /*0bb0*/  FENCE.VIEW.ASYNC.S ;  /* 0x00000000000073c6 */ /* 0x000ea40000000000 */
[----:B--2---:R4:W2:Y:S08]  /*0bc0*/  SYNCS.EXCH.64 URZ, [UR8+0x150], UR12 ;  /* 0x0001500c08ff75b2 */ /* 0x0048b00008000100 */
[----:B------:R4:W3:Y:S01]  /*0bd0*/  SYNCS.EXCH.64 URZ, [UR8+0x160], UR14 ;  /* 0x0001600e08ff75b2 */ /* 0x0008e20008000100 */
[----:B------:R4:W1:Y:S01]  /*0be0*/  SYNCS.EXCH.64 URZ, [UR8+0x158], UR12 ;  /* 0x0001580c08ff75b2 */ /* 0x0008620008000100 */
[----:B------:R4:W1:Y:S02]  /*0bf0*/  SYNCS.EXCH.64 URZ, [UR8+0x168], UR14 ;  /* 0x0001680e08ff75b2 */ /* 0x0008640008000100 */
[----:B----4-:R-:W-:Y:S01]  /*0c00*/  NOP ;  /* 0x0000000000007918 */ /* 0x010fe20000000000 */
.L_x_13:
[----:B------:R-:W4:Y:S01]  /*0c10*/  SHFL.IDX PT, R0, R96, RZ, 0x1f ;  /* 0x00001fff60007589 */ /* 0x000f2200000e0000 */
[----:B------:R-:W-:Y:S01]  /*0c20*/  NOP ;  /* 0x0000000000007918 */ /* 0x000fe20000000000 */
[----:B----4-:R-:W-:-:S13]  /*0c30*/  ISETP.NE.AND P0, PT, R0, 0x5, PT ;  /* 0x000000050000780c */ /* 0x010fda0003f05270 */
[----:B------:R-:W-:Y:S05]  /*0c40*/  @P0 BRA `(.L_x_14) ;  /* 0x0000000000540947 */ /* 0x000fea0003800000 */
[----:B---3--:R-:W-:Y:S01]  /*0c50*/  UMOV UR9, 0x400 ;  /* 0x0000040000097882 */ /* 0x008fe20000000000 */
[----:B--2---:R-:W-:Y:S01]  /*0c60*/  UMOV UR8, 0x1 ;  /* 0x0000000100087882 */ /* 0x004fe20000000000 */
        /* <DEDUP_REMOVED lines=13> */
[----:B------:R4:W1:Y:S01]  /*0d40*/  SYNCS.EXCH.64 URZ, [UR9+0x198], UR14 ;  /* 0x0001980e09ff75b2 */ /* 0x0008620008000100 */
[----:B------:R4:W1:Y:S01]  /*0d50*/  SYNCS.EXCH.64 URZ, [UR9+0x180], UR12 ;  /* 0x0001800c09ff75b2 */ /* 0x0008620008000100 */
[----:B------:R4:W1:Y:S01]  /*0d60*/  SYNCS.EXCH.64 URZ, [UR9+0x1a0], UR14 ;  /* 0x0001a00e09ff75b2 */ /* 0x0008620008000100 */
[----:B------:R4:W1:Y:S01]  /*0d70*/  SYNCS.EXCH.64 URZ, [UR9+0x188], UR12 ;  /* 0x0001880c09ff75b2 */ /* 0x0008620008000100 */
[----:B------:R4:W1:Y:S02]  /*0d80*/  SYNCS.EXCH.64 URZ, [UR9+0x1a8], UR14 ;  /* 0x0001a80e09ff75b2 */ /* 0x0008640008000100 */
[----:B----4-:R-:W-:Y:S01]  /*0d90*/  NOP ;  /* 0x0000000000007918 */ /* 0x010fe20000000000 */
.L_x_14:
[----:B------:R-:W4:Y:S01]  /*0da0*/  SHFL.IDX PT, R0, R96, RZ, 0x1f ;  /* 0x00001fff60007589 */ /* 0x000f2200000e0000 */
[----:B------:R-:W-:Y:S01]  /*0db0*/  ISETP.NE.OR P1, PT, RZ, UR10, !P1 ;  /* 0x0000000aff007c0c */ /* 0x000fe2000cf25670 */
[----:B------:R-:W-:Y:S01]  /*0dc0*/  NOP ;  /* 0x0000000000007918 */ /* 0x000fe20000000000 */
[----:B----4-:R-:W-:-:S13]  /*0dd0*/  ISETP.NE.AND P0, PT, R0, 0x3, PT ;  /* 0x000000030000780c */ /* 0x010fda0003f05270 */
[----:B------:R-:W-:Y:S05]  /*0de0*/  @P0 BRA `(.L_x_15) ;  /* 0x0000000000340947 */ /* 0x000fea0003800000 */
[----:B--2---:R-:W-:Y:S01]  /*0df0*/  UMOV UR8, 0x400 ;  /* 0x0000040000087882 */ /* 0x004fe20000000000 */
[----:B------:R-:W-:Y:S01]  /*0e00*/  UMOV UR7, 0x20 ;  /* 0x0000002000077882 */ /* 0x000fe20000000000 */
[----:B------:R-:W-:Y:S02]  /*0e10*/  ULEA UR8, UR37, UR8, 0x18 ;  /* 0x0000000825087291 */ /* 0x000fe4000f8ec0ff */
[----:B---3--:R-:W-:-:S04]  /*0e20*/  UIADD3 UR12, UPT, UPT, -UR7, 0x100000, URZ ;  /* 0x00100000070c7890 */ /* 0x008fc8000fffe1ff */
[----:B------:R-:W-:Y:S02]  /*0e30*/  USHF.L.U32 UR13, UR12, 0xb, URZ ;  /* 0x0000000b0c0d7899 */ /* 0x000fe400080006ff */
[----:B------:R-:W-:Y:S01]  /*0e40*/  USHF.L.U32 UR12, UR12, 0x1, URZ ;  /* 0x000000010c0c7899 */ /* 0x000fe200080006ff */
[----:B------:R-:W-:Y:S01]  /*0e50*/  ELECT P0, URZ, PT ;  /* 0x0000000000ff782f */ /* 0x000fe20003800000 */
[----:B------:R-:W2:Y:S10]  /*0e60*/  FENCE.VIEW.ASYNC.S ;  /* 0x00000000000073c6 */ /* 0x000eb40000000000 */
[----:B--2---:R4:W2:Y:S01]  /*0e70*/  SYNCS.EXCH.64 URZ, [UR8+0x1b0], UR12 ;  /* 0x0001b00c08ff75b2 */ /* 0x0048a20008000100 */
[----:B------:R4:W3:Y:S01]  /*0e80*/  SYNCS.EXCH.64 URZ, [UR8+0x1c0], UR12 ;  /* 0x0001c00c08ff75b2 */ /* 0x0008e20008000100 */
[----:B------:R4:W1:Y:S01]  /*0e90*/  SYNCS.EXCH.64 URZ, [UR8+0x1b8], UR12 ;  /* 0x0001b80c08ff75b2 */ /* 0x0008620008000100 */
[----:B------:R4:W1:Y:S02]  /*0ea0*/  SYNCS.EXCH.64 URZ, [UR8+0x1c8], UR12 ;  /* 0x0001c80c08ff75b2 */ /* 0x0008640008000100 */
[----:B----4-:R-:W-:Y:S01]  /*0eb0*/  NOP ;  /* 0x0000000000007918 */ /* 0x010fe20000000000 */
.L_x_15:
[----:B------:R-:W-:Y:S01]  /*0ec0*/  VOTEU.ALL UP1, P1 ;  /* 0x0000000000ff7886 */ /* 0x000fe20000820000 */
[----:B--2---:R-:W2:Y:S01]  /*0ed0*/  LDCU UR8, c[0x0][0x36c] ;  /* 0x00006d80ff0877ac */ /* 0x004ea20008000800 */
[----:B------:R-:W-:Y:S01]  /*0ee0*/  NOP ;  /* 0x0000000000007918 */ /* 0x000fe20000000000 */
[----:B------:R-:W-:Y:S01]  /*0ef0*/  LOP3.LUT R10, R105, 0x1f, RZ, 0xc0, !PT ;  /* 0x0000001f690a7812 */ /* 0x000fe200078ec0ff */
[----:B---3--:R-:W-:Y:S01]  /*0f00*/  UMOV UR12, 0x20 ;  /* 0x00000020000c7882 */ /* 0x008fe20000000000 */
[----:B------:R-:W-:Y:S01]  /*0f10*/  @!UP1 UMOV UR7, 0x400 ;  /* 0x0000040000079882 */ /* 0x000fe20000000000 */
[----:B------:R-:W-:-:S04]  /*0f20*/  @!UP1 UIADD3 UR12, UPT, UPT, -UR12, 0x100000, URZ ;  /* 0x001000000c0c9890 */ /* 0x000fc8000fffe1ff */
[----:B------:R-:W-:Y:S02]  /*0f30*/  @!UP1 USHF.L.U32 UR13, UR12, 0xb, URZ ;  /* 0x0000000b0c0d9899 */ /* 0x000fe400080006ff */
[----:B------:R-:W-:Y:S02]  /*0f40*/  @!UP1 USHF.L.U32 UR12, UR12, 0x1, URZ ;  /* 0x000000010c0c9899 */ /* 0x000fe400080006ff */
[----:B------:R-:W-:Y:S01]  /*0f50*/  @!UP1 ULEA UR7, UR37, UR7, 0x18 ;  /* 0x0000000725079291 */ /* 0x000fe2000f8ec0ff */
[----:B------:R-:W-:Y:S01]  /*0f60*/  VOTEU.ALL UP1, P1 ;  /* 0x0000000000ff7886 */ /* 0x000fe20000820000 */
[----:B------:R-:W-:Y:S01]  /*0f70*/  UISETP.NE.AND UP4, UPT, UR10, URZ, UPT ;  /* 0x000000ff0a00728c */ /* 0x000fe2000bf85270 */
[----:B------:R-:W3:Y:S09]  /*0f80*/  FENCE.VIEW.ASYNC.S ;  /* 0x00000000000073c6 */ /* 0x000ef20000000000 */
[----:B---3--:R3:W4:Y:S01]  /*0f90*/  @!UP1 SYNCS.EXCH.64 URZ, [UR7+0x1d0], UR12 ;  /* 0x0001d00c07ff95b2 */ /* 0x0087220008000100 */
[----:B--2---:R-:W-:-:S09]  /*0fa0*/  UISETP.EQ.U32.AND UP1, UPT, UR8, 0x1, UPT ;  /* 0x000000010800788c */ /* 0x004fd2000bf22070 */
[----:B------:R-:W-:Y:S05]  /*0fb0*/  BRA.U !UP1, `(.L_x_16) ;  /* 0x0000000109087547 */ /* 0x000fea000b800000 */
[----:B-1--4-:R-:W-:Y:S01]  /*0fc0*/  UCGABAR_ARV ;  /* 0x00000000000079c7 */ /* 0x012fe20008000000 */
[----:B------:R-:W-:Y:S05]  /*0fd0*/  BRA `(.L_x_17) ;  /* 0x0000000000047947 */ /* 0x000fea0003800000 */
.L_x_16:
[----:B-1--4-:R-:W-:Y:S01]  /*0fe0*/  NOP ;  /* 0x0000000000007918 */ /* 0x012fe20000000000 */
.L_x_17:
[----:B------:R-:W1:Y:S01]  /*0ff0*/  S2R R15, SR_CTAID.Y ;  /* 0x00000000000f7919 */ /* 0x000e620000002600 */
[----:B------:R-:W-:-:S05]  /*1000*/  CS2R.32 R91, SR_CgaSize ;  /* 0x00000000005b7805 */ /* 0x000fca0000008a00 */
[----:B------:R-:W-:-:S05]  /*1010*/  IMAD R91, R91, -0xa0, RZ ;  /* 0xffffff605b5b7824 */ /* 0x000fca00078e02ff */
[----:B---3--:R-:W-:-:S14]  /*1020*/  R2UR UR7, R91 ;  /* 0x000000005b0772ca */ /* 0x008fdc00000e0000 */
[----:B------:R-:W2:Y:S01]  /*1030*/  LDCU UR7, c[0x0][UR7+0x2b4] ;  /* 0x00005680070777ac */ /* 0x000ea20008000800 */
[----:B------:R-:W-:-:S05]  /*1040*/  CS2R.32 R0, SR_CgaSize ;  /* 0x0000000000007805 */ /* 0x000fca0000008a00 */
[----:B------:R-:W-:-:S06]  /*1050*/  IMAD R0, R0, -0xa0, RZ ;  /* 0xffffff6000007824 */ /* 0x000fcc00078e02ff */
[----:B------:R-:W3:Y:S01]  /*1060*/  LDC R0, c[0x0][R0+0x2a4] ;  /* 0x0000a90000007b82 */ /* 0x000ee20000000800 */
[----:B------:R-:W-:Y:S01]  /*1070*/  PRMT R8, RZ, 0x7610, R8 ;  /* 0x00007610ff087816 */ /* 0x000fe20000000008 */
[----:B------:R-:W4:Y:S01]  /*1080*/  S2R R9, SR_CTAID.X ;  /* 0x0000000000097919 */ /* 0x000f220000002500 */
[----:B------:R-:W-:-:S05]  /*1090*/  CS2R.32 R91, SR_CgaSize ;  /* 0x00000000005b7805 */ /* 0x000fca0000008a00 */
[----:B------:R-:W-:-:S05]  /*10a0*/  IMAD R91, R91, -0xa0, RZ ;  /* 0xffffff605b5b7824 */ /* 0x000fca00078e02ff */
[----:B------:R-:W-:-:S14]  /*10b0*/  R2UR UR8, R91 ;  /* 0x000000005b0872ca */ /* 0x000fdc00000e0000 */
[----:B------:R-:W3:Y:S01]  /*10c0*/  LDCU UR8, c[0x0][UR8+0x2b0] ;  /* 0x00005600080877ac */ /* 0x000ee20008000800 */
[----:B------:R-:W-:Y:S01]  /*10d0*/  UISETP.NE.AND UP2, UPT, UR10, 0x2, UPT ;  /* 0x000000020a00788c */ /* 0x000fe2000bf45270 */
[----:B------:R-:W2:Y:S01]  /*10e0*/  LDC R11, c[0x0][0xb24] ;  /* 0x0002c900ff0b7b82 */ /* 0x000ea20000000800 */
[----:B------:R-:W-:-:S05]  /*10f0*/  CS2R.32 R2, SR_CgaSize ;  /* 0x0000000000027805 */ /* 0x000fca0000008a00 */
[----:B------:R-:W-:-:S06]  /*1100*/  IMAD R2, R2, -0xa0, RZ ;  /* 0xffffff6002027824 */ /* 0x000fcc00078e02ff */
[----:B------:R-:W3:Y:S08]  /*1110*/  LDC R2, c[0x0][R2+0x2a0] ;  /* 0x0000a80002027b82 */ /* 0x000ef00000000800 */
[----:B------:R-:W3:Y:S01]  /*1120*/  LDC R40, c[0x0][0xb24] ;  /* 0x0002c900ff287b82 */ /* 0x000ee20000000800 */
[----:B-1----:R-:W-:-:S07]  /*1130*/  I2FP.F32.U32 R90, R15 ;  /* 0x0000000f005a7245 */ /* 0x002fce0000201000 */
[----:B------:R-:W1:Y:S01]  /*1140*/  S2UR UR36, SR_CTAID.Z ;  /* 0x00000000002479c3 */ /* 0x000e620000002700 */
[----:B--2---:R-:W-:Y:S01]  /*1150*/  ISETP.GE.AND P0, PT, R11, 0x1, PT ;  /* 0x000000010b00780c */ /* 0x004fe20003f06270 */
[----:B----4-:R-:W-:Y:S01]  /*1160*/  IMAD.MOV.U32 R14, RZ, RZ, R9 ;  /* 0x000000ffff0e7224 */ /* 0x010fe200078e0009 */
[----:B------:R-:W-:Y:S01]  /*1170*/  I2FP.F32.U32 R91, R9 ;  /* 0x00000009005b7245 */ /* 0x000fe20000201000 */
[----:B------:R-:W-:Y:S01]  /*1180*/  FMUL R90, R90, UR7 ;  /* 0x000000075a5a7c20 */ /* 0x000fe20008400000 */
[----:B------:R-:W2:Y:S03]  /*1190*/  LDCU UR7, c[0x0][0xb30] ;  /* 0x00016600ff0777ac */ /* 0x000ea60008000800 */
[----:B---3--:R-:W-:Y:S02]  /*11a0*/  FMUL R91, R91, UR8 ;  /* 0x000000085b5b7c20 */ /* 0x008fe40008400000 */
[----:B------:R-:W3:Y:S08]  /*11b0*/  F2I.U32.TRUNC.NTZ R90, R90 ;  /* 0x0000005a005a7305 */ /* 0x000ef0000020f000 */
[----:B------:R-:W4:Y:S01]  /*11c0*/  F2I.U32.TRUNC.NTZ R91, R91 ;  /* 0x0000005b005b7305 */ /* 0x000f22000020f000 */
[----:B--2---:R-:W-:Y:S01]  /*11d0*/  UISETP.NE.AND UP3, UPT, UR7, 0x1, UPT ;  /* 0x000000010700788c */ /* 0x004fe2000bf65270 */
[----:B---3--:R-:W-:-:S05]  /*11e0*/  IADD3 R90, PT, PT, -R90, RZ, RZ ;  /* 0x000000ff5a5a7210 */ /* 0x008fca0007ffe1ff */
[----:B------:R-:W-:Y:S01]  /*11f0*/  IMAD R90, R0, R90, R15 ;  /* 0x0000005a005a7224 */ /* 0x000fe200078e020f */
[----:B------:R-:W-:Y:S01]  /*1200*/  PRMT R0, RZ, 0x7610, R0 ;  /* 0x00007610ff007816 */ /* 0x000fe20000000000 */
[----:B----4-:R-:W-:-:S04]  /*1210*/  IMAD.MOV R91, RZ, RZ, -R91 ;  /* 0x000000ffff5b7224 */ /* 0x010fc800078e0a5b */
[----:B------:R-:W-:Y:S01]  /*1220*/  IMAD R91, R2, R91, R9 ;  /* 0x0000005b025b7224 */ /* 0x000fe200078e0209 */
[----:B-1----:R-:W-:Y:S06]  /*1230*/  BRA.U UP4, `(.L_x_18) ;  /* 0x0000000104247547 */ /* 0x002fec000b800000 */
[----:B------:R-:W-:Y:S01]  /*1240*/  ISETP.NE.AND P1, PT, R90, RZ, PT ;  /* 0x000000ff5a00720c */ /* 0x000fe20003f25270 */
[----:B------:R-:W-:Y:S01]  /*1250*/  IMAD.MOV.U32 R0, RZ, RZ, 0x3 ;  /* 0x00000003ff007424 */ /* 0x000fe200078e00ff */
[C---:B------:R-:W-:Y:S02]  /*1260*/  LOP3.LUT R2, R91.reuse, 0xfffffffe, RZ, 0xc0, !PT ;  /* 0xfffffffe5b027812 */ /* 0x040fe400078ec0ff */
[----:B------:R-:W-:Y:S02]  /*1270*/  ISETP.LT.U32.OR P1, PT, R91, 0x2, !P1 ;  /* 0x000000025b00780c */ /* 0x000fe40004f21470 */
[----:B------:R-:W-:Y:S02]  /*1280*/  SHF.L.U32 R0, R0, R2, RZ ;  /* 0x0000000200007219 */ /* 0x000fe400000006ff */
[----:B------:R-:W-:Y:S02]  /*1290*/  SEL R4, RZ, 0x1, !P1 ;  /* 0x00000001ff047807 */ /* 0x000fe40004800000 */
[----:B------:R-:W-:-:S05]  /*12a0*/  SEL R3, RZ, 0x2, !P1 ;  /* 0x00000002ff037807 */ /* 0x000fca0004800000 */
[----:B------:R-:W-:-:S05]  /*12b0*/  IMAD.IADD R3, R4, 0x1, R3 ;  /* 0x0000000104037824 */ /* 0x000fca00078e0203 */
[----:B------:R-:W-:Y:S02]  /*12c0*/  PRMT R8, R3, 0x7610, R8 ;  /* 0x0000761003087816 */ /* 0x000fe40000000008 */
.L_x_18:
[----:B------:R-:W-:Y:S05]  /*12d0*/  @!P0 BRA `(.L_x_19) ;  /* 0x0000000000b88947 */ /* 0x000fea0003800000 */
[----:B------:R-:W1:Y:S01]  /*12e0*/  LDC.64 R4, c[0x0][0xb18] ;  /* 0x0002c600ff047b82 */ /* 0x000e620000000a00 */
[----:B------:R-:W-:-:S07]  /*12f0*/  ISETP.NE.AND P0, PT, R11, 0x1, PT ;  /* 0x000000010b00780c */ /* 0x000fce0003f05270 */
[----:B------:R-:W2:Y:S08]  /*1300*/  LDC R14, c[0x0][0xb0c] ;  /* 0x0002c300ff0e7b82 */ /* 0x000eb00000000800 */
[----:B------:R-:W3:Y:S08]  /*1310*/  LDC R16, c[0x0][0x370] ;  /* 0x0000dc00ff107b82 */ /* 0x000ef00000000800 */
[----:B------:R-:W4:Y:S01]  /*1320*/  LDC R13, c[0x0][0x374] ;  /* 0x0000dd00ff0d7b82 */ /* 0x000f220000000800 */
[----:B-1----:R-:W-:-:S07]  /*1330*/  ISETP.NE.AND P1, PT, R4, 0x1, PT ;  /* 0x000000010400780c */ /* 0x002fce0003f25270 */
[----:B------:R-:W3:Y:S01]  /*1340*/  LDC.64 R6, c[0x0][0xb10] ;  /* 0x0002c400ff067b82 */ /* 0x000ee20000000a00 */
[----:B--2---:R-:W-:-:S07]  /*1350*/  ISETP.NE.AND P2, PT, R14, 0x1, PT ;  /* 0x000000010e00780c */ /* 0x004fce0003f45270 */
[----:B------:R-:W1:Y:S08]  /*1360*/  LDC R12, c[0x0][0xb20] ;  /* 0x0002c800ff0c7b82 */ /* 0x000e700000000800 */
[----:B------:R-:W2:Y:S01]  /*1370*/  LDC.64 R2, c[0x0][0xb28] ;  /* 0x0002ca00ff027b82 */ /* 0x000ea20000000a00 */
[----:B----4-:R-:W-:-:S04]  /*1380*/  IMAD.HI.U32 R17, R13, R5, RZ ;  /* 0x000000050d117227 */ /* 0x010fc800078e00ff */
[----:B------:R-:W-:-:S04]  /*1390*/  IMAD.HI.U32 R5, R15, R5, RZ ;  /* 0x000000050f057227 */ /* 0x000fc800078e00ff */
[----:B---3--:R-:W-:-:S05]  /*13a0*/  IMAD.HI.U32 R18, R16, R6, RZ ;  /* 0x0000000610127227 */ /* 0x008fca00078e00ff */
[-C--:B------:R-:W-:Y:S01]  /*13b0*/  @P2 SHF.R.U32.HI R16, RZ, R7.reuse, R18 ;  /* 0x00000007ff102219 */ /* 0x080fe20000011612 */
[----:B------:R-:W-:Y:S01]  /*13c0*/  IMAD.HI.U32 R18, R9, R6, RZ ;  /* 0x0000000609127227 */ /* 0x000fe200078e00ff */
[-C--:B-1----:R-:W-:Y:S02]  /*13d0*/  @P1 SHF.R.U32.HI R13, RZ, R12.reuse, R17 ;  /* 0x0000000cff0d1219 */ /* 0x082fe40000011611 */
[----:B------:R-:W-:Y:S02]  /*13e0*/  SHF.R.U32.HI R5, RZ, R12, R5 ;  /* 0x0000000cff057219 */ /* 0x000fe40000011605 */
[----:B------:R-:W-:Y:S02]  /*13f0*/  SHF.R.U32.HI R18, RZ, R7, R18 ;  /* 0x00000007ff127219 */ /* 0x000fe40000011612 */
[----:B------:R-:W-:Y:S01]  /*1400*/  SEL R5, R15, R5, !P1 ;  /* 0x000000050f057207 */ /* 0x000fe20004800000 */
[----:B--2---:R-:W-:Y:S01]  /*1410*/  IMAD.HI.U32 R17, R13, R2, RZ ;  /* 0x000000020d117227 */ /* 0x004fe200078e00ff */
[----:B------:R-:W-:-:S03]  /*1420*/  SEL R18, R9, R18, !P2 ;  /* 0x0000001209127207 */ /* 0x000fc60005000000 */
[----:B------:R-:W-:Y:S01]  /*1430*/  IMAD.HI.U32 R6, R16, R2, RZ ;  /* 0x0000000210067227 */ /* 0x000fe200078e00ff */
[----:B------:R-:W-:-:S04]  /*1440*/  @P0 SHF.R.U32.HI R13, RZ, R3, R17 ;  /* 0x00000003ff0d0219 */ /* 0x000fc80000011611 */
[----:B------:R-:W-:Y:S01]  /*1450*/  @P0 SHF.R.U32.HI R16, RZ, R3, R6 ;  /* 0x00000003ff100219 */ /* 0x000fe20000011606 */
[----:B------:R-:W-:-:S04]  /*1460*/  IMAD R13, R13, R11, RZ ;  /* 0x0000000b0d0d7224 */ /* 0x000fc800078e02ff */
[----:B------:R-:W-:Y:S01]  /*1470*/  IMAD R6, R16, R11, RZ ;  /* 0x0000000b10067224 */ /* 0x000fe200078e02ff */
[----:B------:R-:W-:-:S04]  /*1480*/  ISETP.GE.AND P1, PT, R5, R13, PT ;  /* 0x0000000d0500720c */ /* 0x000fc80003f26270 */
[----:B------:R-:W-:Y:S01]  /*1490*/  ISETP.GE.OR P1, PT, R18, R6, P1 ;  /* 0x000000061200720c */ /* 0x000fe20000f26670 */
[----:B------:R-:W-:-:S05]  /*14a0*/  IMAD.HI.U32 R6, R5, R2, RZ ;  /* 0x0000000205067227 */ /* 0x000fca00078e00ff */
[----:B------:R-:W-:-:S04]  /*14b0*/  SHF.R.U32.HI R6, RZ, R3, R6 ;  /* 0x00000003ff067219 */ /* 0x000fc80000011606 */
[----:B------:R-:W-:-:S03]  /*14c0*/  SEL R6, R5, R6, !P0 ;  /* 0x0000000605067207 */ /* 0x000fc60004000000 */
[----:B------:R-:W-:Y:S01]  /*14d0*/  @!P1 IMAD.HI.U32 R7, R18, R2, RZ ;  /* 0x0000000212079227 */ /* 0x000fe200078e00ff */
[----:B------:R-:W-:-:S04]  /*14e0*/  IADD3 R2, PT, PT, -R6, RZ, RZ ;  /* 0x000000ff06027210 */ /* 0x000fc80007ffe1ff */
[----:B------:R-:W-:Y:S01]  /*14f0*/  @!P1 SHF.R.U32.HI R3, RZ, R3, R7 ;  /* 0x00000003ff039219 */ /* 0x000fe20000011607 */
[----:B------:R-:W-:Y:S01]  /*1500*/  IMAD R2, R11, R2, R5 ;  /* 0x000000020b027224 */ /* 0x000fe200078e0205 */
[----:B------:R-:W-:Y:S02]  /*1510*/  IADD3 R7, PT, PT, -R5, RZ, RZ ;  /* 0x000000ff05077210 */ /* 0x000fe40007ffe1ff */
[----:B------:R-:W-:-:S03]  /*1520*/  @!P1 SEL R3, R18, R3, !P0 ;  /* 0x0000000312039207 */ /* 0x000fc60004000000 */
[----:B------:R-:W-:Y:S02]  /*1530*/  IMAD R7, R4, R7, R15 ;  /* 0x0000000704077224 */ /* 0x000fe400078e020f */
[--C-:B------:R-:W-:Y:S02]  /*1540*/  @!P1 IMAD.IADD R6, R6, 0x1, -R3.reuse ;  /* 0x0000000106069824 */ /* 0x100fe400078e0a03 */
[----:B------:R-:W-:Y:S01]  /*1550*/  @!P1 IMAD R3, R2, R16, R3 ;  /* 0x0000001002039224 */ /* 0x000fe200078e0203 */
[----:B------:R-:W-:Y:S01]  /*1560*/  IADD3 R2, PT, PT, -R18, RZ, RZ ;  /* 0x000000ff12027210 */ /* 0x000fe20007ffe1ff */
[----:B------:R-:W-:Y:S02]  /*1570*/  @!P1 IMAD R5, R6, R11, R18 ;  /* 0x0000000b06059224 */ /* 0x000fe400078e0212 */
[----:B------:R-:W-:Y:S02]  /*1580*/  @!P1 IMAD.MOV.U32 R18, RZ, RZ, R3 ;  /* 0x000000ffff129224 */ /* 0x000fe400078e0003 */
[----:B------:R-:W-:-:S02]  /*1590*/  IMAD R2, R14, R2, R9 ;  /* 0x000000020e027224 */ /* 0x000fc400078e0209 */
[----:B------:R-:W-:Y:S02]  /*15a0*/  IMAD R15, R5, R4, R7 ;  /* 0x00000004050f7224 */ /* 0x000fe400078e0207 */
[----:B------:R-:W-:Y:S02]  /*15b0*/  IMAD R14, R18, R14, R2 ;  /* 0x0000000e120e7224 */ /* 0x000fe400078e0202 */
.L_x_19:
[----:B------:R-:W-:Y:S05]  /*15c0*/  BRA.U UP3, `(.L_x_20) ;  /* 0x0000000103407547 */ /* 0x000fea000b800000 */
[----:B------:R-:W1:Y:S08]  /*15d0*/  LDC.64 R4, c[0x0][0xb10] ;  /* 0x0002c400ff047b82 */ /* 0x000e700000000a00 */
[----:B------:R-:W2:Y:S08]  /*15e0*/  LDC.64 R2, c[0x0][0xb18] ;  /* 0x0002c600ff027b82 */ /* 0x000eb00000000a00 */
[----:B------:R-:W3:Y:S08]  /*15f0*/  LDC R6, c[0x0][0xb20] ;  /* 0x0002c800ff067b82 */ /* 0x000ef00000000800 */
[----:B------:R-:W4:Y:S01]  /*1600*/  LDC R7, c[0x0][0xb0c] ;  /* 0x0002c300ff077b82 */ /* 0x000f220000000800 */
[----:B-1----:R-:W-:-:S05]  /*1610*/  IMAD.HI.U32 R4, R14, R4, RZ ;  /* 0x000000040e047227 */ /* 0x002fca00078e00ff */
[----:B------:R-:W-:Y:S01]  /*1620*/  SHF.R.U32.HI R4, RZ, R5, R4 ;  /* 0x00000005ff047219 */ /* 0x000fe20000011604 */
[----:B--2---:R-:W-:Y:S01]  /*1630*/  IMAD.HI.U32 R3, R15, R3, RZ ;  /* 0x000000030f037227 */ /* 0x004fe200078e00ff */
[----:B------:R-:W-:-:S04]  /*1640*/  ISETP.NE.AND P0, PT, R2, 0x1, PT ;  /* 0x000000010200780c */ /* 0x000fc80003f05270 */
[----:B---3--:R-:W-:-:S04]  /*1650*/  SHF.R.U32.HI R3, RZ, R6, R3 ;  /* 0x00000006ff037219 */ /* 0x008fc80000011603 */
[----:B------:R-:W-:Y:S02]  /*1660*/  SEL R3, R15, R3, !P0 ;  /* 0x000000030f037207 */ /* 0x000fe40004000000 */
[----:B----4-:R-:W-:-:S04]  /*1670*/  ISETP.NE.AND P1, PT, R7, 0x1, PT ;  /* 0x000000010700780c */ /* 0x010fc80003f25270 */
[----:B------:R-:W-:-:S05]  /*1680*/  SEL R5, R14, R4, !P1 ;  /* 0x000000040e057207 */ /* 0x000fca0004800000 */
[----:B------:R-:W-:Y:S02]  /*1690*/  IMAD.IADD R4, R3, 0x1, -R5 ;  /* 0x0000000103047824 */ /* 0x000fe400078e0a05 */
[----:B------:R-:W-:Y:S02]  /*16a0*/  IMAD.IADD R3, R5, 0x1, -R3 ;  /* 0x0000000105037824 */ /* 0x000fe400078e0a03 */
[----:B------:R-:W-:Y:S02]  /*16b0*/  IMAD R14, R4, R7, R14 ;  /* 0x00000007040e7224 */ /* 0x000fe400078e020e */
[----:B------:R-:W-:Y:S02]  /*16c0*/  IMAD R15, R3, R2, R15 ;  /* 0x00000002030f7224 */ /* 0x000fe400078e020f */
.L_x_20:
[----:B------:R-:W-:Y:S05]  /*16d0*/  BRA.U !UP1, `(.L_x_21) ;  /* 0x00000001090c7547 */ /* 0x000fea000b800000 */
[----:B------:R-:W-:Y:S01]  /*16e0*/  UCGABAR_WAIT ;  /* 0x0000000000007dc7 */ /* 0x000fe20008000000 */
[----:B------:R-:W-:Y:S01]  /*16f0*/  CCTL.IVALL ;  /* 0x00000000ff00798f */ /* 0x000fe20002000000 */
[----:B------:R-:W-:Y:S05]  /*1700*/  BRA `(.L_x_22) ;  /* 0x0000000000047947 */ /* 0x000fea0003800000 */
.L_x_21:
[----:B------:R-:W-:Y:S06]  /*1710*/  BAR.SYNC.DEFER_BLOCKING 0x0 ;  /* 0x0000000000007b1d */ /* 0x000fec0000010000 */
.L_x_22:
[----:B------:R-:W-:Y:S05]  /*1720*/  BRA.U UP2, `(.L_x_23) ;  /* 0x0000001902647547 */ /* 0x000fea000b800000 */
[----:B------:R-:W1:Y:S01]  /*1730*/  LDCU UR4, c[0x0][0x38c] ;  /* 0x00007180ff0477ac */ /* 0x000e620008000800 */
[----:B------:R-:W2:Y:S01]  /*1740*/  LDC R8, c[0x0][0x370] ;  /* 0x0000dc00ff087b82 */ /* 0x000ea20000000800 */
[C---:B------:R-:W-:Y:S01]  /*1750*/  IMAD.SHL.U32 R19, R9.reuse, 0x80, RZ ;  /* 0x0000008009137824 */ /* 0x040fe200078e00ff */
[----:B------:R-:W-:Y:S01]  /*1760*/  PLOP3.LUT P1, PT, PT, PT, UP5, 0x80, 0x8 ;  /* 0x000000000008781c */ /* 0x000fe20003f2f058 */
[----:B------:R-:W-:Y:S01]  /*1770*/  UISETP.NE.AND UP1, UPT, UR10, URZ, UPT ;  /* 0x000000ff0a00728c */ /* 0x000fe2000bf25270 */
[----:B------:R-:W-:Y:S01]  /*1780*/  ISETP.NE.AND P4, PT, R10, RZ, P5 ;  /* 0x000000ff0a00720c */ /* 0x000fe20002f85270 */
[----:B------:R-:W-:Y:S01]  /*1790*/  IMAD.SHL.U32 R18, R9, 0x40, RZ ;  /* 0x0000004009127824 */ /* 0x000fe200078e00ff */
[----:B------:R-:W-:Y:S01]  /*17a0*/  PLOP3.LUT P1, PT, P1, PT, PT, 0x8, 0x80 ;  /* 0x000000000080781c */ /* 0x000fe20000f2e170 */
[----:B------:R-:W-:Y:S01]  /*17b0*/  IMAD.MOV.U32 R17, RZ, RZ, 0x1 ;  /* 0x00000001ff117424 */ /* 0x000fe200078e00ff */
[----:B------:R-:W3:Y:S01]  /*17c0*/  LDC R0, c[0x0][0x374] ;  /* 0x0000dd00ff007b82 */ /* 0x000ee20000000800 */
[----:B------:R-:W-:Y:S01]  /*17d0*/  IMAD.MOV.U32 R16, RZ, RZ, RZ ;  /* 0x000000ffff107224 */ /* 0x000fe200078e00ff */
[----:B------:R-:W-:Y:S01]  /*17e0*/  CS2R R12, SRZ ;  /* 0x00000000000c7805 */ /* 0x000fe2000001ff00 */
[----:B------:R-:W-:Y:S01]  /*17f0*/  IMAD.MOV.U32 R11, RZ, RZ, 0x1 ;  /* 0x00000001ff0b7424 */ /* 0x000fe200078e00ff */
[----:B------:R-:W-:Y:S01]  /*1800*/  LOP3.LUT R19, R19, 0x80, RZ, 0xc0, !PT ;  /* 0x0000008013137812 */ /* 0x000fe200078ec0ff */
[----:B------:R-:W4:Y:S01]  /*1810*/  LDCU.64 UR14, c[0x0][0x348] ;  /* 0x00006900ff0e77ac */ /* 0x000f220008000a00 */
[----:B-1----:R-:W-:-:S02]  /*1820*/  UIADD3 UR5, UPT, UPT, UR4, 0x1f, URZ ;  /* 0x0000001f04057890 */ /* 0x002fc4000fffe0ff */
[----:B------:R-:W-:Y:S02]  /*1830*/  USEL UR22, UR6, 0x2, UP1 ;  /* 0x0000000206167887 */ /* 0x000fe40008800000 */
[----:B------:R-:W-:Y:S01]  /*1840*/  USHF.R.S32.HI UR7, URZ, 0x1f, UR5 ;  /* 0x0000001fff077899 */ /* 0x000fe20008011405 */
[----:B------:R-:W-:-:S03]  /*1850*/  UMOV UR23, URZ ;  /* 0x000000ff00177c82 */ /* 0x000fc60008000000 */
[----:B------:R-:W-:Y:S02]  /*1860*/  ULEA.HI UR7, UR7, UR5, URZ, 0x5 ;  /* 0x0000000507077291 */ /* 0x000fe4000f8f28ff */
[----:B------:R-:W-:Y:S02]  /*1870*/  UIADD3 UR5, UPT, UPT, UR4, -0x1, URZ ;  /* 0xffffffff04057890 */ /* 0x000fe4000fffe0ff */
[----:B------:R-:W-:Y:S02]  /*1880*/  USHF.R.S32.HI UR7, URZ, 0x5, UR7 ;  /* 0x00000005ff077899 */ /* 0x000fe40008011407 */
[----:B------:R-:W-:Y:S02]  /*1890*/  UISETP.GE.U32.AND UP2, UPT, UR5, -0x3f, UPT ;  /* 0xffffffc10500788c */ /* 0x000fe4000bf46070 */
[----:B------:R-:W-:Y:S02]  /*18a0*/  UISETP.LT.U32.AND UP0, UPT, UR7, 0x10, UPT ;  /* 0x000000100700788c */ /* 0x000fe4000bf01070 */
[----:B------:R-:W-:-:S02]  /*18b0*/  UIADD3 UR4, UPT, UPT, UR4, 0x3e, URZ ;  /* 0x0000003e04047890 */ /* 0x000fc4000fffe0ff */
[----:B------:R-:W-:-:S04]  /*18c0*/  USEL UR5, UR7, 0x10, UP0 ;  /* 0x0000001007057887 */ /* 0x000fc80008000000 */
[----:B------:R-:W-:Y:S02]  /*18d0*/  UIADD3 UR21, UPT, UPT, UR5, -0x1, URZ ;  /* 0xffffffff05157890 */ /* 0x000fe4000fffe0ff */
[----:B------:R-:W-:Y:S02]  /*18e0*/  @UP2 UIADD3 UR21, UPT, UPT, UR5, URZ, URZ ;  /* 0x000000ff05152290 */ /* 0x000fe4000fffe0ff */
[----:B------:R-:W-:Y:S02]  /*18f0*/  UIADD3 UR24, UPT, UPT, UR7, -UR5, URZ ;  /* 0x8000000507187290 */ /* 0x000fe4000fffe0ff */
[----:B------:R-:W-:Y:S02]  /*1900*/  UIADD3 UR13, UPT, UPT, UR21, 0x1, URZ ;  /* 0x00000001150d7890 */ /* 0x000fe4000fffe0ff */
[----:B--2-4-:R-:W-:-:S12]  /*1910*/  UIADD3 UR21, UPT, UPT, -UR21, URZ, URZ ;  /* 0x000000ff15157290 */ /* 0x014fd8000fffe1ff */
.L_x_43:
[----:B------:R-:W-:Y:S01]  /*1920*/  UISETP.NE.AND UP0, UPT, UR37, URZ, UPT ;  /* 0x000000ff2500728c */ /* 0x000fe2000bf05270 */
[----:B------:R-:W1:Y:S08]  /*1930*/  S2UR UR37, SR_CgaCtaId ;  /* 0x00000000002579c3 */ /* 0x000e700000008800 */
[----:B------:R-:W-:Y:S05]  /*1940*/  BRA.U UP0, `(.L_x_24) ;  /* 0x0000000100347547 */ /* 0x000fea000b800000 */
[----:B------:R-:W2:Y:S01]  /*1950*/  S2R R2, SR_CgaCtaId ;  /* 0x0000000000027919 */ /* 0x000ea20000008800 */
[----:B------:R-:W-:-:S04]  /*1960*/  MOV R3, 0x400 ;  /* 0x0000040000037802 */ /* 0x000fc80000000f00 */
[----:B--2---:R-:W-:Y:S02]  /*1970*/  LEA R2, R2, R3, 0x18 ;  /* 0x0000000302027211 */ /* 0x004fe400078ec0ff */
[----:B------:R-:W-:-:S03]  /*1980*/  SHF.L.U32 R3, R11, 0x1f, RZ ;  /* 0x0000001f0b037819 */ /* 0x000fc600000006ff */
[----:B------:R-:W-:-:S04]  /*1990*/  IMAD R2, R12, 0x8, R2 ;  /* 0x000000080c027824 */ /* 0x000fc800078e0202 */
[----:B------:R-:W2:Y:S02]  /*19a0*/  SYNCS.PHASECHK.TRANS64.TRYWAIT P0, [R2+URZ+0x1c0], R3 ;  /* 0x0001c003020075a7 */ /* 0x000ea400080011ff */
[----:B--2---:R-:W-:Y:S05]  /*19b0*/  @!P0 BRA `(.L_x_25) ;  /* 0x0000008400588947 */ /* 0x004fea0003800000 */
.L_x_162:
[----:B------:R-:W-:Y:S01]  /*19c0*/  VIADD R12, R12, 0x1 ;  /* 0x000000010c0c7836 */ /* 0x000fe20000000000 */
[----:B------:R2:W-:Y:S04]  /*19d0*/  SYNCS.ARRIVE.TRANS64.A1T0 RZ, [R2+URZ+0x1b0], RZ ;  /* 0x0001b0ff02ff79a7 */ /* 0x0005e800081000ff */
[----:B------:R-:W-:-:S04]  /*19e0*/  ISETP.NE.AND P0, PT, R12, 0x2, PT ;  /* 0x000000020c00780c */ /* 0x000fc80003f05270 */
[----:B------:R-:W-:Y:S02]  /*19f0*/  SEL R12, R12, RZ, P0 ;  /* 0x000000ff0c0c7207 */ /* 0x000fe40000000000 */
[----:B--2---:R-:W-:-:S04]  /*1a00*/  SEL R2, RZ, 0x1, P0 ;  /* 0x00000001ff027807 */ /* 0x004fc80000000000 */
[----:B------:R-:W-:-:S07]  /*1a10*/  LOP3.LUT R11, R11, R2, RZ, 0x3c, !PT ;  /* 0x000000020b0b7212 */ /* 0x000fce00078e3cff */
.L_x_24:
[----:B------:R-:W-:Y:S01]  /*1a20*/  UMOV UR6, 0x400 ;  /* 0x0000040000067882 */ /* 0x000fe20000000000 */
[----:B------:R-:W-:Y:S01]  /*1a30*/  SHF.L.U32 R2, R17, 0x1f, RZ ;  /* 0x0000001f11027819 */ /* 0x000fe200000006ff */
[----:B-1----:R-:W-:Y:S01]  /*1a40*/  ULEA UR6, UR37, UR6, 0x18 ;  /* 0x0000000625067291 */ /* 0x002fe2000f8ec0ff */
[----:B------:R-:W-:Y:S01]  /*1a50*/  R2UR UR35, R18 ;  /* 0x00000000122372ca */ /* 0x000fe200000e0000 */
[----:B------:R-:W-:Y:S01]  /*1a60*/  UISETP.GE.U32.AND UP0, UPT, UR4, 0x3f, UPT ;  /* 0x0000003f0400788c */ /* 0x000fe2000bf06070 */
[----:B------:R-:W-:Y:S01]  /*1a70*/  R2UR UR11, R19 ;  /* 0x00000000130b72ca */ /* 0x000fe200000e0000 */
[----:B------:R-:W-:Y:S01]  /*1a80*/  ULEA UR8, UR23, UR6, 0x3 ;  /* 0x0000000617087291 */ /* 0x000fe2000f8e18ff */
[----:B------:R-:W-:-:S08]  /*1a90*/  UMOV UR25, URZ ;  /* 0x000000ff00197c82 */ /* 0x000fd00008000000 */
[----:B------:R1:W2:Y:S01]  /*1aa0*/  SYNCS.PHASECHK.TRANS64.TRYWAIT P0, [UR8+0x80], R2 ;  /* 0x00008002ff0075a7 */ /* 0x0002a20008001108 */
[----:B------:R-:W-:-:S13]  /*1ab0*/  R2UR UR8, R15 ;  /* 0x000000000f0872ca */ /* 0x000fda00000e0000 */
[----:B------:R-:W-:Y:S01]  /*1ac0*/  ULEA UR11, UR8, UR11, 0x8 ;  /* 0x0000000b080b7291 */ /* 0x000fe2000f8e40ff */
[----:B-1----:R-:W-:-:S05]  /*1ad0*/  LEA.HI R2, R14, R14, RZ, 0x1 ;  /* 0x0000000e0e027211 */ /* 0x002fca00078f08ff */
[----:B------:R-:W-:-:S05]  /*1ae0*/  IMAD.SHL.U32 R2, R2, 0x40, RZ ;  /* 0x0000004002027824 */ /* 0x000fca00078e00ff */
[----:B------:R-:W-:-:S04]  /*1af0*/  LOP3.LUT R2, R2, 0xffffff80, RZ, 0xc0, !PT ;  /* 0xffffff8002027812 */ /* 0x000fc800078ec0ff */
[----:B------:R-:W-:-:S13]  /*1b00*/  R2UR UR9, R2 ;  /* 0x00000000020972ca */ /* 0x000fda00000e0000 */
[----:B------:R-:W-:Y:S01]  /*1b10*/  ULOP3.LUT UR35, UR9, 0x40, UR35, 0xf8, !UPT ;  /* 0x0000004009237892 */ /* 0x000fe2000f8ef823 */
[----:B------:R-:W-:Y:S11]  /*1b20*/  BRA.U !UP0, `(.L_x_26) ;  /* 0x0000000108c07547 */ /* 0x000ff6000b800000 */
[----:B------:R-:W-:Y:S01]  /*1b30*/  UMOV UR16, UR21 ;  /* 0x0000001500107c82 */ /* 0x000fe20008000000 */
[----:B------:R-:W-:Y:S01]  /*1b40*/  UMOV UR17, UR23 ;  /* 0x0000001700117c82 */ /* 0x000fe20008000000 */
[----:B------:R-:W-:-:S05]  /*1b50*/  UMOV UR34, URZ ;  /* 0x000000ff00227c82 */ /* 0x000fca0008000000 */
.L_x_32:
[----:B------:R-:W-:Y:S01]  /*1b60*/  ULEA UR33, UR17, UR6, 0x3 ;  /* 0x0000000611217291 */ /* 0x000fe2000f8e18ff */
[----:B------:R-:W-:Y:S01]  /*1b70*/  @P5 MOV R3, 0x6000 ;  /* 0x0000600000035802 */ /* 0x000fe20000000f00 */
[----:B-12-4-:R-:W-:Y:S10]  /*1b80*/  @P0 BRA `(.L_x_27) ;  /* 0x00000000000c0947 */ /* 0x016ff40003800000 */
[----:B------:R-:W-:-:S04]  /*1b90*/  SHF.L.U32 R4, R17, 0x1f, RZ ;  /* 0x0000001f11047819 */ /* 0x000fc800000006ff */
[----:B------:R-:W1:Y:S02]  /*1ba0*/  SYNCS.PHASECHK.TRANS64.TRYWAIT P0, [UR33+0x80], R4 ;  /* 0x00008004ff0075a7 */ /* 0x000e640008001121 */
[----:B-1----:R-:W-:Y:S05]  /*1bb0*/  @!P0 BRA `(.L_x_28) ;  /* 0x0000008000ec8947 */ /* 0x002fea0003800000 */
.L_x_27:
[----:B------:R2:W-:Y:S01]  /*1bc0*/  @P5 SYNCS.ARRIVE.TRANS64 RZ, [UR33], R3 ;  /* 0x00000003ffff59a7 */ /* 0x0005e20008000021 */
[----:B------:R-:W-:Y:S02]  /*1bd0*/  ULOP3.LUT UR8, UR22, 0x2, URZ, 0xfc, !UPT ;  /* 0x0000000216087892 */ /* 0x000fe4000f8efcff */
[----:B------:R-:W-:Y:S02]  /*1be0*/  UIADD3 UR16, UPT, UPT, UR16, 0x1, URZ ;  /* 0x0000000110107890 */ /* 0x000fe4000fffe0ff */
[----:B------:R-:W-:Y:S02]  /*1bf0*/  UISETP.NE.AND UP0, UPT, UR8, 0x2, UPT ;  /* 0x000000020800788c */ /* 0x000fe4000bf05270 */
[----:B------:R-:W-:-:S07]  /*1c00*/  UISETP.NE.AND UP2, UPT, UR16, 0x1, UPT ;  /* 0x000000011000788c */ /* 0x000fce000bf45270 */
[----:B------:R-:W-:Y:S05]  /*1c10*/  BRA.U UP0, `(.L_x_29) ;  /* 0x0000000100047547 */ /* 0x000fea000b800000 */
[----:B------:R-:W-:Y:S05]  /*1c20*/  BPT.TRAP 0x1 ;  /* 0x000000040000795c */ /* 0x000fea0000300000 */
.L_x_29:
[----:B------:R-:W-:Y:S04]  /*1c30*/  BSSY.RECONVERGENT B0, `(.L_x_30) ;  /* 0x0000003000007945 */ /* 0x000fe80003800200 */
[----:B------:R-:W-:Y:S05]  /*1c40*/  @!P4 BRA `(.L_x_31) ;  /* 0x000000000004c947 */ /* 0x000fea0003800000 */
[----:B------:R-:W-:Y:S05]  /*1c50*/  BPT.TRAP 0x1 ;  /* 0x000000040000795c */ /* 0x000fea0000300000 */
.L_x_31:
[----:B------:R-:W-:Y:S05]  /*1c60*/  BSYNC.RECONVERGENT B0 ;  /* 0x0000000000007941 */ /* 0x000fea0003800200 */
.L_x_30:
[----:B------:R-:W-:Y:S02]  /*1c70*/  UIADD3 UR23, UPT, UPT, UR17, 0x1, URZ ;  /* 0x0000000111177890 */ /* 0x000fe4000fffe0ff */
[----:B------:R-:W-:Y:S02]  /*1c80*/  ULEA UR32, UR17, UR6, 0xc ;  /* 0x0000000611207291 */ /* 0x000fe4000f8e60ff */
[----:B------:R-:W-:Y:S02]  /*1c90*/  UISETP.NE.AND UP0, UPT, UR23, 0x10, UPT ;  /* 0x000000101700788c */ /* 0x000fe4000bf05270 */
[----:B------:R-:W-:Y:S02]  /*1ca0*/  UIADD3 UR28, UP1, UPT, UR14, 0x80, URZ ;  /* 0x000000800e1c7890 */ /* 0x000fe4000ff3e0ff */
[----:B------:R-:W-:Y:S02]  /*1cb0*/  USEL UR9, URZ, 0x1, UP0 ;  /* 0x00000001ff097887 */ /* 0x000fe40008000000 */
[----:B------:R-:W-:-:S02]  /*1cc0*/  USEL UR23, UR23, URZ, UP0 ;  /* 0x000000ff17177287 */ /* 0x000fc40008000000 */
[----:B------:R-:W-:Y:S02]  /*1cd0*/  UIADD3 UR26, UP0, UPT, UR14, 0x180, URZ ;  /* 0x000001800e1a7890 */ /* 0x000fe4000ff1e0ff */
[----:B------:R-:W-:Y:S01]  /*1ce0*/  ULEA UR8, UR23, UR6, 0x3 ;  /* 0x0000000617087291 */ /* 0x000fe2000f8e18ff */
[----:B------:R-:W-:Y:S01]  /*1cf0*/  LOP3.LUT R17, R17, UR9, RZ, 0x3c, !PT ;  /* 0x0000000911117c12 */ /* 0x000fe2000f8e3cff */
[----:B------:R-:W-:Y:S02]  /*1d00*/  ULOP3.LUT UR33, UR33, 0xfefffff8, URZ, 0xc0, !UPT ;  /* 0xfefffff821217892 */ /* 0x000fe4000f8ec0ff */
[----:B------:R-:W-:Y:S01]  /*1d10*/  UIADD3.X UR29, UPT, UPT, URZ, UR15, URZ, UP1, !UPT ;  /* 0x0000000fff1d7290 */ /* 0x000fe20008ffe4ff */
[----:B-1----:R-:W-:Y:S01]  /*1d20*/  SHF.L.U32 R2, R17, 0x1f, RZ ;  /* 0x0000001f11027819 */ /* 0x002fe200000006ff */
[----:B------:R-:W-:Y:S02]  /*1d30*/  UIADD3 UR32, UPT, UPT, UR32, 0x8600, URZ ;  /* 0x0000860020207890 */ /* 0x000fe4000fffe0ff */
[----:B------:R-:W-:Y:S01]  /*1d40*/  UIADD3.X UR27, UPT, UPT, URZ, UR15, URZ, UP0, !UPT ;  /* 0x0000000fff1b7290 */ /* 0x000fe200087fe4ff */
[----:B------:R1:W4:Y:S01]  /*1d50*/  SYNCS.PHASECHK.TRANS64.TRYWAIT P0, [UR8+0x80], R2 ;  /* 0x00008002ff0075a7 */ /* 0x0003220008001108 */
[----:B------:R-:W-:Y:S01]  /*1d60*/  ULEA UR8, UR17, UR6, 0xd ;  /* 0x0000000611087291 */ /* 0x000fe2000f8e68ff */
[----:B------:R-:W-:Y:S01]  /*1d70*/  UMOV UR18, 0x0 ;  /* 0x0000000000127882 */ /* 0x000fe20000000000 */
[----:B------:R-:W-:-:S02]  /*1d80*/  UMOV UR19, 0x10000000 ;  /* 0x1000000000137882 */ /* 0x000fc40000000000 */
[----:B------:R-:W-:Y:S01]  /*1d90*/  UIADD3 UR8, UPT, UPT, UR8, 0x18600, URZ ;  /* 0x0001860008087890 */ /* 0x000fe2000fffe0ff */
[----:B------:R2:W-:Y:S01]  /*1da0*/  UTMALDG.3D.2CTA [UR32], [UR28], desc[UR18] ;  /* 0x000012201c0075b4 */ /* 0x0005e20008211000 */
[----:B------:R-:W-:Y:S01]  /*1db0*/  UMOV UR10, UR34 ;  /* 0x00000022000a7c82 */ /* 0x000fe20008000000 */
[----:B------:R-:W-:Y:S01]  /*1dc0*/  UMOV UR12, UR36 ;  /* 0x00000024000c7c82 */ /* 0x000fe20008000000 */
[----:B------:R-:W-:Y:S01]  /*1dd0*/  UMOV UR9, UR33 ;  /* 0x0000002100097c82 */ /* 0x000fe20008000000 */
[----:B------:R-:W-:Y:S01]  /*1de0*/  UMOV UR25, UR13 ;  /* 0x0000000d00197c82 */ /* 0x000fe20008000000 */
[----:B------:R-:W-:-:S03]  /*1df0*/  UMOV UR17, UR23 ;  /* 0x0000001700117c82 */ /* 0x000fc60008000000 */
[----:B------:R1:W-:Y:S01]  /*1e00*/  UTMALDG.3D.2CTA [UR8], [UR26], desc[UR18] ;  /* 0x000012081a0075b4 */ /* 0x0003e20008211000 */
[----:B--2---:R-:W-:Y:S01]  /*1e10*/  UIADD3 UR34, UPT, UPT, UR34, 0x20, URZ ;  /* 0x0000002022227890 */ /* 0x004fe2000fffe0ff */
[----:B------:R-:W-:Y:S11]  /*1e20*/  BRA.U UP2, `(.L_x_32) ;  /* 0xfffffffd024c7547 */ /* 0x000ff6000b83ffff */
.L_x_26:
[----:B-1----:R-:W-:Y:S01]  /*1e30*/  ULEA UR8, UR23, UR6, 0x3 ;  /* 0x0000000617087291 */ /* 0x002fe2000f8e18ff */
[----:B------:R-:W-:Y:S01]  /*1e40*/  SHF.L.U32 R2, R17, 0x1f, RZ ;  /* 0x0000001f11027819 */ /* 0x000fe200000006ff */
[----:B------:R-:W-:Y:S01]  /*1e50*/  @!P1 SYNCS.ARRIVE.TRANS64.A1T0 RZ, [UR6+0x148], RZ ;  /* 0x000148ffffff99a7 */ /* 0x000fe20008100006 */
[----:B------:R-:W-:-:S06]  /*1e60*/  UISETP.GT.AND UP0, UPT, UR7, UR5, UPT ;  /* 0x000000050700728c */ /* 0x000fcc000bf04270 */
[----:B--2-4-:R1:W2:Y:S03]  /*1e70*/  SYNCS.PHASECHK.TRANS64.TRYWAIT P0, [UR8+0x80], R2 ;  /* 0x00008002ff0075a7 */ /* 0x0142a60008001108 */
[----:B------:R-:W-:Y:S05]  /*1e80*/  BRA.U !UP0, `(.L_x_33) ;  /* 0x0000000108c07547 */ /* 0x000fea000b800000 */
[----:B------:R-:W-:Y:S01]  /*1e90*/  UIADD3 UR26, UPT, UPT, UR24, UR25, URZ ;  /* 0x00000019181a7290 */ /* 0x000fe2000fffe0ff */
[----:B------:R-:W-:-:S11]  /*1ea0*/  UMOV UR27, UR23 ;  /* 0x00000017001b7c82 */ /* 0x000fd60008000000 */
.L_x_39:
[----:B------:R-:W-:Y:S01]  /*1eb0*/  ULEA UR17, UR27, UR6, 0x3 ;  /* 0x000000061b117291 */ /* 0x000fe2000f8e18ff */
[----:B--2---:R-:W-:Y:S01]  /*1ec0*/  @P5 MOV R3, 0x6000 ;  /* 0x0000600000035802 */ /* 0x004fe20000000f00 */
[----:B-12---:R-:W-:Y:S10]  /*1ed0*/  @P0 BRA `(.L_x_34) ;  /* 0x00000000000c0947 */ /* 0x006ff40003800000 */
[----:B------:R-:W-:-:S04]  /*1ee0*/  SHF.L.U32 R4, R17, 0x1f, RZ ;  /* 0x0000001f11047819 */ /* 0x000fc800000006ff */
[----:B------:R-:W2:Y:S02]  /*1ef0*/  SYNCS.PHASECHK.TRANS64.TRYWAIT P0, [UR17+0x80], R4 ;  /* 0x00008004ff0075a7 */ /* 0x000ea40008001111 */
[----:B--2---:R-:W-:Y:S05]  /*1f00*/  @!P0 BRA `(.L_x_35) ;  /* 0x0000008000308947 */ /* 0x004fea0003800000 */
.L_x_34:
[----:B------:R2:W-:Y:S01]  /*1f10*/  @P5 SYNCS.ARRIVE.TRANS64 RZ, [UR17], R3 ;  /* 0x00000003ffff59a7 */ /* 0x0005e20008000011 */
[----:B------:R-:W-:-:S04]  /*1f20*/  ULOP3.LUT UR8, UR22, 0x2, URZ, 0xfc, !UPT ;  /* 0x0000000216087892 */ /* 0x000fc8000f8efcff */
[----:B------:R-:W-:-:S09]  /*1f30*/  UISETP.NE.AND UP0, UPT, UR8, 0x2, UPT ;  /* 0x000000020800788c */ /* 0x000fd2000bf05270 */
[----:B------:R-:W-:Y:S05]  /*1f40*/  BRA.U UP0, `(.L_x_36) ;  /* 0x0000000100047547 */ /* 0x000fea000b800000 */
[----:B------:R-:W-:Y:S05]  /*1f50*/  BPT.TRAP 0x1 ;  /* 0x000000040000795c */ /* 0x000fea0000300000 */
.L_x_36:
[----:B------:R-:W-:Y:S04]  /*1f60*/  BSSY.RECONVERGENT B0, `(.L_x_37) ;  /* 0x0000003000007945 */ /* 0x000fe80003800200 */
[----:B------:R-:W-:Y:S05]  /*1f70*/  @!P4 BRA `(.L_x_38) ;  /* 0x000000000004c947 */ /* 0x000fea0003800000 */
[----:B------:R-:W-:Y:S05]  /*1f80*/  BPT.TRAP 0x1 ;  /* 0x000000040000795c */ /* 0x000fea0000300000 */
.L_x_38:
[----:B------:R-:W-:Y:S05]  /*1f90*/  BSYNC.RECONVERGENT B0 ;  /* 0x0000000000007941 */ /* 0x000fea0003800200 */
.L_x_37:
        /* <DEDUP_REMOVED lines=9> */
[----:B------:R-:W-:Y:S02]  /*2030*/  USHF.L.U32 UR18, UR25, 0x5, URZ ;  /* 0x0000000519127899 */ /* 0x000fe400080006ff */
[----:B------:R-:W-:Y:S01]  /*2040*/  ULOP3.LUT UR17, UR17, 0xfefffff8, URZ, 0xc0, !UPT ;  /* 0xfefffff811117892 */ /* 0x000fe2000f8ec0ff */
[----:B-1----:R-:W-:Y:S01]  /*2050*/  SHF.L.U32 R2, R17, 0x1f, RZ ;  /* 0x0000001f11027819 */ /* 0x002fe200000006ff */
[----:B------:R-:W-:Y:S02]  /*2060*/  UIADD3 UR16, UPT, UPT, UR16, 0x8600, URZ ;  /* 0x0000860010107890 */ /* 0x000fe4000fffe0ff */
[----:B------:R-:W-:Y:S01]  /*2070*/  UIADD3.X UR33, UPT, UPT, URZ, UR15, URZ, UP1, !UPT ;  /* 0x0000000fff217290 */ /* 0x000fe20008ffe4ff */
[----:B------:R4:W1:Y:S01]  /*2080*/  SYNCS.PHASECHK.TRANS64.TRYWAIT P0, [UR8+0x80], R2 ;  /* 0x00008002ff0075a7 */ /* 0x0008620008001108 */
[----:B------:R-:W-:-:S02]  /*2090*/  ULEA UR8, UR27, UR6, 0xd ;  /* 0x000000061b087291 */ /* 0x000fc4000f8e68ff */
[----:B------:R-:W-:Y:S02]  /*20a0*/  UIADD3.X UR31, UPT, UPT, URZ, UR15, URZ, UP0, !UPT ;  /* 0x0000000fff1f7290 */ /* 0x000fe400087fe4ff */
[----:B------:R-:W-:Y:S01]  /*20b0*/  UIADD3 UR8, UPT, UPT, UR8, 0x18600, URZ ;  /* 0x0001860008087890 */ /* 0x000fe2000fffe0ff */
[----:B------:R-:W-:Y:S01]  /*20c0*/  UMOV UR28, 0x0 ;  /* 0x00000000001c7882 */ /* 0x000fe20000000000 */
[----:B------:R-:W-:Y:S01]  /*20d0*/  UMOV UR29, 0x10000000 ;  /* 0x10000000001d7882 */ /* 0x000fe20000000000 */
[----:B------:R-:W-:Y:S01]  /*20e0*/  UMOV UR19, UR35 ;  /* 0x0000002300137c82 */ /* 0x000fe20008000000 */
[----:B------:R-:W-:Y:S01]  /*20f0*/  UMOV UR20, UR36 ;  /* 0x0000002400147c82 */ /* 0x000fe20008000000 */
[----:B------:R-:W-:Y:S01]  /*2100*/  UMOV UR12, UR36 ;  /* 0x00000024000c7c82 */ /* 0x000fe20008000000 */
[----:B------:R-:W-:Y:S01]  /*2110*/  UMOV UR9, UR17 ;  /* 0x0000001100097c82 */ /* 0x000fe20008000000 */
[----:B------:R-:W-:Y:S01]  /*2120*/  UMOV UR10, UR18 ;  /* 0x00000012000a7c82 */ /* 0x000fe20008000000 */
[----:B------:R4:W-:Y:S01]  /*2130*/  UTMALDG.3D.2CTA [UR16], [UR32], desc[UR28] ;  /* 0x00001c10200075b4 */ /* 0x0009e20008211000 */
[----:B------:R-:W-:Y:S01]  /*2140*/  UIADD3 UR25, UPT, UPT, UR25, 0x1, URZ ;  /* 0x0000000119197890 */ /* 0x000fe2000fffe0ff */
[----:B------:R-:W-:-:S03]  /*2150*/  UMOV UR27, UR23 ;  /* 0x00000017001b7c82 */ /* 0x000fc60008000000 */
[----:B------:R-:W-:Y:S01]  /*2160*/  UISETP.NE.AND UP0, UPT, UR25, UR26, UPT ;  /* 0x0000001a1900728c */ /* 0x000fe2000bf05270 */
[----:B------:R4:W-:Y:S08]  /*2170*/  UTMALDG.3D.2CTA [UR8], [UR30], desc[UR28] ;  /* 0x00001c081e0075b4 */ /* 0x0009f00008211000 */
[----:B----4-:R-:W-:Y:S05]  /*2180*/  BRA.U UP0, `(.L_x_39) ;  /* 0xfffffffd00487547 */ /* 0x010fea000b83ffff */
.L_x_33:
[C---:B-1----:R-:W-:Y:S01]  /*2190*/  LEA R2, R16.reuse, UR6, 0x3 ;  /* 0x0000000610027c11 */ /* 0x042fe2000f8e18ff */
[----:B------:R-:W-:Y:S01]  /*21a0*/  NOP ;  /* 0x0000000000007918 */ /* 0x000fe20000000000 */
[----:B--2---:R-:W-:Y:S02]  /*21b0*/  SHF.L.U32 R3, R13, 0x1f, RZ ;  /* 0x0000001f0d037819 */ /* 0x004fe400000006ff */
[----:B------:R-:W-:Y:S02]  /*21c0*/  LEA R4, R16, UR6, 0x4 ;  /* 0x0000000610047c11 */ /* 0x000fe4000f8e20ff */
[----:B------:R-:W1:Y:S02]  /*21d0*/  SYNCS.PHASECHK.TRANS64.TRYWAIT P0, [R2+URZ+0x150], R3 ;  /* 0x00015003020075a7 */ /* 0x000e6400080011ff */
[----:B-1----:R-:W-:Y:S05]  /*21e0*/  @!P0 BRA `(.L_x_40) ;  /* 0x0000007c00908947 */ /* 0x002fea0003800000 */
.L_x_165:
[----:B------:R-:W2:Y:S01]  /*21f0*/  LDS.128 R4, [R4+0x1e0] ;  /* 0x0001e00004047984 */ /* 0x000ea20000000c00 */
[----:B------:R-:W-:Y:S01]  /*2200*/  ISETP.GE.AND P0, PT, R40, 0x1, PT ;  /* 0x000000012800780c */ /* 0x000fe20003f06270 */
[----:B-1----:R-:W-:Y:S01]  /*2210*/  VIADD R2, R2, 0x160 ;  /* 0x0000016002027836 */ /* 0x002fe20000000000 */
[----:B------:R-:W-:Y:S01]  /*2220*/  @!PT LDS RZ, [RZ] ;  /* 0x00000000fffff984 */ /* 0x000fe20000000800 */
[----:B------:R-:W-:Y:S01]  /*2230*/  @!PT LDS RZ, [RZ] ;  /* 0x00000000fffff984 */ /* 0x000fe20000000800 */
[----:B------:R-:W-:Y:S01]  /*2240*/  @!PT LDS RZ, [RZ] ;  /* 0x00000000fffff984 */ /* 0x000fe20000000800 */
[----:B------:R-:W-:Y:S01]  /*2250*/  @!PT LDS RZ, [RZ] ;  /* 0x00000000fffff984 */ /* 0x000fe20000000800 */
[----:B------:R1:W-:Y:S06]  /*2260*/  MEMBAR.ALL.CTA ;  /* 0x0000000000007992 */ /* 0x0003ec0000008000 */
[----:B-1----:R-:W1:Y:S01]  /*2270*/  FENCE.VIEW.ASYNC.S ;  /* 0x00000000000073c6 */ /* 0x002e620000000000 */
[----:B------:R-:W-:-:S04]  /*2280*/  PRMT R2, RZ, 0x654, R2 ;  /* 0x00000654ff027816 */ /* 0x000fc80000000002 */
[----:B-1----:R1:W-:Y:S01]  /*2290*/  SYNCS.ARRIVE.TRANS64.RED.A1T0 RZ, [R2+URZ], RZ ;  /* 0x000000ff02ff79a7 */ /* 0x0023e200081004ff */
[----:B--2---:R-:W-:-:S13]  /*22a0*/  LOP3.LUT P2, RZ, R6, 0x1, RZ, 0xc0, !PT ;  /* 0x0000000106ff7812 */ /* 0x004fda000784c0ff */
[----:B------:R-:W-:Y:S01]  /*22b0*/  @P2 SHF.R.U32.HI R3, RZ, 0x10, R5 ;  /* 0x00000010ff032819 */ /* 0x000fe20000011605 */
[----:B------:R-:W-:Y:S01]  /*22c0*/  VOTEU.ANY UP0, P2 ;  /* 0x0000000000ff7886 */ /* 0x000fe20001000100 */
[----:B------:R-:W-:Y:S02]  /*22d0*/  @P2 MOV R10, R4 ;  /* 0x00000004000a2202 */ /* 0x000fe40000000f00 */
[----:B------:R-:W-:Y:S02]  /*22e0*/  @P2 R2UR.BROADCAST UR8, R3 ;  /* 0x00000000030822ca */ /* 0x000fe400008e0000 */
[----:B------:R-:W-:-:S11]  /*22f0*/  @P2 LOP3.LUT R9, R5, 0xffff, RZ, 0xc0, !PT ;  /* 0x0000ffff05092812 */ /* 0x000fd600078ec0ff */
[----:B------:R-:W-:Y:S01]  /*2300*/  @UP0 UMOV UR36, UR8 ;  /* 0x0000000800240c82 */ /* 0x000fe20008000000 */
[----:B-1----:R-:W-:Y:S05]  /*2310*/  @!P0 BRA `(.L_x_41) ;  /* 0x0000000000b88947 */ /* 0x002fea0003800000 */
[----:B------:R-:W3:Y:S01]  /*2320*/  LDC.64 R4, c[0x0][0xb18] ;  /* 0x0002c600ff047b82 */ /* 0x000ee20000000a00 */
[----:B------:R-:W-:-:S07]  /*2330*/  ISETP.NE.AND P3, PT, R40, 0x1, PT ;  /* 0x000000012800780c */ /* 0x000fce0003f65270 */
[----:B------:R-:W1:Y:S08]  /*2340*/  LDC.64 R6, c[0x0][0xb10] ;  /* 0x0002c400ff067b82 */ /* 0x000e700000000a00 */
[----:B------:R-:W2:Y:S08]  /*2350*/  LDC R14, c[0x0][0xb20] ;  /* 0x0002c800ff0e7b82 */ /* 0x000eb00000000800 */
[----:B------:R-:W4:Y:S01]  /*2360*/  LDC R15, c[0x0][0xb0c] ;  /* 0x0002c300ff0f7b82 */ /* 0x000f220000000800 */
[----:B---3--:R-:W-:Y:S01]  /*2370*/  IMAD.HI.U32 R21, R0, R5, RZ ;  /* 0x0000000500157227 */ /* 0x008fe200078e00ff */
[----:B------:R-:W-:-:S03]  /*2380*/  ISETP.NE.AND P0, PT, R4, 0x1, PT ;  /* 0x000000010400780c */ /* 0x000fc60003f05270 */
[----:B------:R-:W-:-:S03]  /*2390*/  IMAD.HI.U32 R5, R9, R5, RZ ;  /* 0x0000000509057227 */ /* 0x000fc600078e00ff */
[----:B------:R-:W3:Y:S01]  /*23a0*/  LDC.64 R2, c[0x0][0xb28] ;  /* 0x0002ca00ff027b82 */ /* 0x000ee20000000a00 */
[----:B-1----:R-:W-:-:S04]  /*23b0*/  IMAD.HI.U32 R22, R8, R6, RZ ;  /* 0x0000000608167227 */ /* 0x002fc800078e00ff */
[----:B------:R-:W-:Y:S01]  /*23c0*/  IMAD.HI.U32 R23, R10, R6, RZ ;  /* 0x000000060a177227 */ /* 0x000fe200078e00ff */
[----:B------:R-:W-:Y:S02]  /*23d0*/  SHF.R.U32.HI R22, RZ, R7, R22 ;  /* 0x00000007ff167219 */ /* 0x000fe40000011616 */
[-C--:B--2---:R-:W-:Y:S02]  /*23e0*/  SHF.R.U32.HI R21, RZ, R14.reuse, R21 ;  /* 0x0000000eff157219 */ /* 0x084fe40000011615 */
[----:B------:R-:W-:Y:S02]  /*23f0*/  SHF.R.U32.HI R5, RZ, R14, R5 ;  /* 0x0000000eff057219 */ /* 0x000fe40000011605 */
[----:B------:R-:W-:Y:S02]  /*2400*/  SEL R21, R0, R21, !P0 ;  /* 0x0000001500157207 */ /* 0x000fe40004000000 */
[----:B------:R-:W-:Y:S02]  /*2410*/  SHF.R.U32.HI R23, RZ, R7, R23 ;  /* 0x00000007ff177219 */ /* 0x000fe40000011617 */
[----:B----4-:R-:W-:-:S02]  /*2420*/  ISETP.NE.AND P1, PT, R15, 0x1, PT ;  /* 0x000000010f00780c */ /* 0x010fc40003f25270 */
[----:B------:R-:W-:Y:S02]  /*2430*/  SEL R5, R9, R5, !P0 ;  /* 0x0000000509057207 */ /* 0x000fe40004000000 */
[----:B------:R-:W-:Y:S02]  /*2440*/  SEL R22, R8, R22, !P1 ;  /* 0x0000001608167207 */ /* 0x000fe40004800000 */
[----:B------:R-:W-:Y:S01]  /*2450*/  SEL R23, R10, R23, !P1 ;  /* 0x000000170a177207 */ /* 0x000fe20004800000 */
[----:B---3--:R-:W-:-:S04]  /*2460*/  IMAD.HI.U32 R20, R21, R2, RZ ;  /* 0x0000000215147227 */ /* 0x008fc800078e00ff */
        /* <DEDUP_REMOVED lines=10> */
[----:B------:R-:W-:-:S04]  /*2510*/  @!P0 IMAD.HI.U32 R7, R23, R2, RZ ;  /* 0x0000000217078227 */ /* 0x000fc800078e00ff */
[----:B------:R-:W-:Y:S01]  /*2520*/  IMAD.MOV R2, RZ, RZ, -R6 ;  /* 0x000000ffff027224 */ /* 0x000fe200078e0a06 */
[----:B------:R-:W-:Y:S02]  /*2530*/  @!P0 SHF.R.U32.HI R3, RZ, R3, R7 ;  /* 0x00000003ff038219 */ /* 0x000fe40000011607 */
[----:B------:R-:W-:Y:S01]  /*2540*/  IADD3 R7, PT, PT, -R5, RZ, RZ ;  /* 0x000000ff05077210 */ /* 0x000fe20007ffe1ff */
[----:B------:R-:W-:Y:S01]  /*2550*/  IMAD R2, R40, R2, R5 ;  /* 0x0000000228027224 */ /* 0x000fe200078e0205 */
        /* <DEDUP_REMOVED lines=10> */
.L_x_41:
[----:B------:R-:W1:Y:S02]  /*2600*/  LDCU UR8, c[0x0][0xb30] ;  /* 0x00016600ff0877ac */ /* 0x000e640008000800 */
[----:B-1----:R-:W-:-:S09]  /*2610*/  UISETP.NE.AND UP0, UPT, UR8, 0x1, UPT ;  /* 0x000000010800788c */ /* 0x002fd2000bf05270 */
[----:B------:R-:W-:Y:S05]  /*2620*/  BRA.U UP0, `(.L_x_42) ;  /* 0x0000000100407547 */ /* 0x000fea000b800000 */
[----:B------:R-:W1:Y:S08]  /*2630*/  LDC.64 R4, c[0x0][0xb10] ;  /* 0x0002c400ff047b82 */ /* 0x000e700000000a00 */
[----:B------:R-:W2:Y:S08]  /*2640*/  LDC.64 R2, c[0x0][0xb18] ;  /* 0x0002c600ff027b82 */ /* 0x000eb00000000a00 */
[----:B------:R-:W4:Y:S08]  /*2650*/  LDC R6, c[0x0][0xb20] ;  /* 0x0002c800ff067b82 */ /* 0x000f300000000800 */
[----:B------:R-:W3:Y:S01]  /*2660*/  LDC R7, c[0x0][0xb0c] ;  /* 0x0002c300ff077b82 */ /* 0x000ee20000000800 */
[----:B-1----:R-:W-:-:S05]  /*2670*/  IMAD.HI.U32 R4, R10, R4, RZ ;  /* 0x000000040a047227 */ /* 0x002fca00078e00ff */
[----:B------:R-:W-:Y:S01]  /*2680*/  SHF.R.U32.HI R4, RZ, R5, R4 ;  /* 0x00000005ff047219 */ /* 0x000fe20000011604 */
[----:B--2---:R-:W-:Y:S01]  /*2690*/  IMAD.HI.U32 R3, R9, R3, RZ ;  /* 0x0000000309037227 */ /* 0x004fe200078e00ff */
[----:B------:R-:W-:-:S04]  /*26a0*/  ISETP.NE.AND P0, PT, R2, 0x1, PT ;  /* 0x000000010200780c */ /* 0x000fc80003f05270 */
[----:B----4-:R-:W-:-:S04]  /*26b0*/  SHF.R.U32.HI R3, RZ, R6, R3 ;  /* 0x00000006ff037219 */ /* 0x010fc80000011603 */
[----:B------:R-:W-:Y:S02]  /*26c0*/  SEL R3, R9, R3, !P0 ;  /* 0x0000000309037207 */ /* 0x000fe40004000000 */
[----:B---3--:R-:W-:-:S04]  /*26d0*/  ISETP.NE.AND P1, PT, R7, 0x1, PT ;  /* 0x000000010700780c */ /* 0x008fc80003f25270 */
[----:B------:R-:W-:-:S05]  /*26e0*/  SEL R4, R10, R4, !P1 ;  /* 0x000000040a047207 */ /* 0x000fca0004800000 */
[----:B------:R-:W-:Y:S02]  /*26f0*/  IMAD.IADD R5, R3, 0x1, -R4 ;  /* 0x0000000103057824 */ /* 0x000fe400078e0a04 */
[----:B------:R-:W-:Y:S02]  /*2700*/  IMAD.IADD R3, R4, 0x1, -R3 ;  /* 0x0000000104037824 */ /* 0x000fe400078e0a03 */
[----:B------:R-:W-:Y:S02]  /*2710*/  IMAD R10, R5, R7, R10 ;  /* 0x00000007050a7224 */ /* 0x000fe400078e020a */
[----:B------:R-:W-:-:S07]  /*2720*/  IMAD R9, R3, R2, R9 ;  /* 0x0000000203097224 */ /* 0x000fce00078e0209 */
.L_x_42:
[----:B------:R-:W-:Y:S01]  /*2730*/  VIADD R16, R16, 0x1 ;  /* 0x0000000110107836 */ /* 0x000fe20000000000 */
[----:B------:R-:W-:Y:S01]  /*2740*/  PLOP3.LUT P1, PT, PT, PT, PT, 0x80, 0x8 ;  /* 0x000000000008781c */ /* 0x000fe20003f2f070 */
[----:B------:R-:W-:Y:S02]  /*2750*/  IMAD.IADD R14, R10, 0x1, R91 ;  /* 0x000000010a0e7824 */ /* 0x000fe400078e025b */
[----:B------:R-:W-:Y:S01]  /*2760*/  IMAD.IADD R15, R9, 0x1, R90 ;  /* 0x00000001090f7824 */ /* 0x000fe200078e025a */
[----:B------:R-:W-:-:S04]  /*2770*/  ISETP.NE.AND P0, PT, R16, 0x2, PT ;  /* 0x000000021000780c */ /* 0x000fc80003f05270 */
[----:B------:R-:W-:Y:S02]  /*2780*/  SEL R2, RZ, 0x1, P0 ;  /* 0x00000001ff027807 */ /* 0x000fe40000000000 */
[----:B------:R-:W-:Y:S02]  /*2790*/  SEL R16, R16, RZ, P0 ;  /* 0x000000ff10107207 */ /* 0x000fe40000000000 */
[----:B------:R-:W-:Y:S01]  /*27a0*/  LOP3.LUT R13, R13, R2, RZ, 0x3c, !PT ;  /* 0x000000020d0d7212 */ /* 0x000fe200078e3cff */
[----:B------:R-:W-:Y:S06]  /*27b0*/  @P2 BRA `(.L_x_43) ;  /* 0xfffffff000582947 */ /* 0x000fec000383ffff */
[----:B------:R-:W-:Y:S01]  /*27c0*/  UIADD3 UR6, UPT, UPT, UR6, 0x80, URZ ;  /* 0x0000008006067890 */ /* 0x000fe2000fffe0ff */
[----:B------:R-:W-:-:S03]  /*27d0*/  SHF.L.U32 R2, R17, 0x1f, RZ ;  /* 0x0000001f11027819 */ /* 0x000fc600000006ff */
[----:B------:R-:W-:-:S09]  /*27e0*/  ULEA UR4, UR23, UR6, 0x3 ;  /* 0x0000000617047291 */ /* 0x000fd2000f8e18ff */
[----:B------:R-:W1:Y:S02]  /*27f0*/  SYNCS.PHASECHK.TRANS64.TRYWAIT P0, [UR4], R2 ;  /* 0x00000002ff0075a7 */ /* 0x000e640008001104 */
[----:B-1----:R-:W-:Y:S05]  /*2800*/  @!P0 BRA `(.L_x_44) ;  /* 0x00000078001c8947 */ /* 0x002fea0003800000 */
.L_x_167:
[----:B------:R-:W-:-:S04]  /*2810*/  UIADD3 UR5, UPT, UPT, UR23, 0x1, URZ ;  /* 0x0000000117057890 */ /* 0x000fc8000fffe0ff */
[----:B------:R-:W-:-:S04]  /*2820*/  UISETP.NE.AND UP0, UPT, UR5, 0x10, UPT ;  /* 0x000000100500788c */ /* 0x000fc8000bf05270 */
[----:B------:R-:W-:Y:S02]  /*2830*/  USEL UR7, URZ, 0x1, UP0 ;  /* 0x00000001ff077887 */ /* 0x000fe40008000000 */
[----:B------:R-:W-:-:S04]  /*2840*/  USEL UR5, UR5, URZ, UP0 ;  /* 0x000000ff05057287 */ /* 0x000fc80008000000 */
[----:B------:R-:W-:Y:S01]  /*2850*/  ULEA UR4, UR5, UR6, 0x3 ;  /* 0x0000000605047291 */ /* 0x000fe2000f8e18ff */
[----:B-1----:R-:W-:-:S04]  /*2860*/  LOP3.LUT R2, R17, UR7, RZ, 0x3c, !PT ;  /* 0x0000000711027c12 */ /* 0x002fc8000f8e3cff */
[----:B------:R-:W-:-:S04]  /*2870*/  SHF.L.U32 R3, R2, 0x1f, RZ ;  /* 0x0000001f02037819 */ /* 0x000fc800000006ff */
[----:B------:R-:W1:Y:S02]  /*2880*/  SYNCS.PHASECHK.TRANS64.TRYWAIT P0, [UR4], R3 ;  /* 0x00000003ff0075a7 */ /* 0x000e640008001104 */
[----:B-1----:R-:W-:Y:S05]  /*2890*/  @!P0 BRA `(.L_x_45) ;  /* 0x0000007800108947 */ /* 0x002fea0003800000 */
.L_x_169:
[----:B------:R-:W-:-:S04]  /*28a0*/  UIADD3 UR5, UPT, UPT, UR5, 0x1, URZ ;  /* 0x0000000105057890 */ /* 0x000fc8000fffe0ff */
[----:B------:R-:W-:-:S04]  /*28b0*/  UISETP.NE.AND UP0, UPT, UR5, 0x10, UPT ;  /* 0x000000100500788c */ /* 0x000fc8000bf05270 */
[----:B------:R-:W-:Y:S02]  /*28c0*/  USEL UR7, URZ, 0x1, UP0 ;  /* 0x00000001ff077887 */ /* 0x000fe40008000000 */
[----:B------:R-:W-:-:S04]  /*28d0*/  USEL UR5, UR5, URZ, UP0 ;  /* 0x000000ff05057287 */ /* 0x000fc80008000000 */
[----:B------:R-:W-:Y:S01]  /*28e0*/  ULEA UR4, UR5, UR6, 0x3 ;  /* 0x0000000605047291 */ /* 0x000fe2000f8e18ff */
[----:B------:R-:W-:-:S04]  /*28f0*/  LOP3.LUT R2, R2, UR7, RZ, 0x3c, !PT ;  /* 0x0000000702027c12 */ /* 0x000fc8000f8e3cff */
[----:B-1----:R-:W-:-:S04]  /*2900*/  SHF.L.U32 R3, R2, 0x1f, RZ ;  /* 0x0000001f02037819 */ /* 0x002fc800000006ff */
[----:B------:R-:W1:Y:S02]  /*2910*/  SYNCS.PHASECHK.TRANS64.TRYWAIT P0, [UR4], R3 ;  /* 0x00000003ff0075a7 */ /* 0x000e640008001104 */
[----:B-1----:R-:W-:Y:S05]  /*2920*/  @!P0 BRA `(.L_x_46) ;  /* 0x0000007800048947 */ /* 0x002fea0003800000 */
.L_x_171:
        /* <DEDUP_REMOVED lines=9> */
.L_x_173:
        /* <DEDUP_REMOVED lines=9> */
.L_x_175:
        /* <DEDUP_REMOVED lines=9> */
.L_x_177:
        /* <DEDUP_REMOVED lines=9> */
.L_x_179:
        /* <DEDUP_REMOVED lines=9> */
.L_x_181:
        /* <DEDUP_REMOVED lines=9> */
.L_x_183:
        /* <DEDUP_REMOVED lines=9> */
.L_x_185:
        /* <DEDUP_REMOVED lines=9> */
.L_x_187:
        /* <DEDUP_REMOVED lines=9> */
.L_x_189:
        /* <DEDUP_REMOVED lines=9> */
.L_x_191:
        /* <DEDUP_REMOVED lines=9> */
.L_x_193:
        /* <DEDUP_REMOVED lines=9> */
.L_x_195:
[----:B------:R-:W-:-:S04]  /*2ff0*/  UIADD3 UR5, UPT, UPT, UR5, 0x1, URZ ;  /* 0x0000000105057890 */ /* 0x000fc8000fffe0ff */
[----:B------:R-:W-:-:S04]  /*3000*/  UISETP.NE.AND UP0, UPT, UR5, 0x10, UPT ;  /* 0x000000100500788c */ /* 0x000fc8000bf05270 */
[----:B------:R-:W-:Y:S02]  /*3010*/  USEL UR4, URZ, 0x1, UP0 ;  /* 0x00000001ff047887 */ /* 0x000fe40008000000 */
[----:B------:R-:W-:-:S04]  /*3020*/  USEL UR5, UR5, URZ, UP0 ;  /* 0x000000ff05057287 */ /* 0x000fc80008000000 */
[----:B------:R-:W-:Y:S01]  /*3030*/  ULEA UR5, UR5, UR6, 0x3 ;  /* 0x0000000605057291 */ /* 0x000fe2000f8e18ff */
[----:B------:R-:W-:-:S04]  /*3040*/  LOP3.LUT R2, R2, UR4, RZ, 0x3c, !PT ;  /* 0x0000000402027c12 */ /* 0x000fc8000f8e3cff */
[----:B------:R-:W-:Y:S01]  /*3050*/  SHF.L.U32 R2, R2, 0x1f, RZ ;  /* 0x0000001f02027819 */ /* 0x000fe200000006ff */
[----:B-1-3--:R-:W-:-:S07]  /*3060*/  IMAD.U32 R0, RZ, RZ, UR5 ;  /* 0x00000005ff007e24 */ /* 0x00afce000f8e00ff */
.L_x_59:
[----:B-1----:R1:W2:Y:S02]  /*3070*/  SYNCS.PHASECHK.TRANS64.TRYWAIT P0, [R0+URZ], R2 ;  /* 0x00000002000075a7 */ /* 0x0022a400080011ff */
[----:B--2---:R-:W-:Y:S05]  /*3080*/  @!P0 NANOSLEEP.SYNCS 0x989680 ;  /* 0x009896800000895d */ /* 0x004fea0003900000 */
[----:B------:R-:W2:Y:S02]  /*3090*/  @!P0 SYNCS.PHASECHK.TRANS64 P0, [R0+URZ], R2 ;  /* 0x00000002000085a7 */ /* 0x000ea400080010ff */
[----:B--2---:R-:W-:Y:S05]  /*30a0*/  @P0 EXIT ;  /* 0x000000000000094d */ /* 0x004fea0003800000 */
[----:B------:R-:W-:Y:S05]  /*30b0*/  BRA `(.L_x_59) ;  /* 0xfffffffc00ec7947 */ /* 0x000fea000383ffff */
.L_x_23:
[----:B------:R-:W-:-:S04]  /*30c0*/  UISETP.NE.AND UP1, UPT, UR37, URZ, UPT ;  /* 0x000000ff2500728c */ /* 0x000fc8000bf25270 */
[----:B------:R-:W-:-:S09]  /*30d0*/  UISETP.NE.OR UP1, UPT, UR10, 0x1, UP1 ;  /* 0x000000010a00788c */ /* 0x000fd20008f25670 */
[----:B------:R-:W-:Y:S05]  /*30e0*/  BRA.U UP1, `(.L_x_60) ;  /* 0x00000005014c7547 */ /* 0x000fea000b800000 */
[----:B------:R-:W-:Y:S01]  /*30f0*/  HFMA2 R11, -RZ, RZ, 0, 0 ;  /* 0x00000000ff0b7431 */ /* 0x000fe200000001ff */
[----:B------:R-:W-:Y:S01]  /*3100*/  ISETP.GE.U32.AND P2, PT, R10, 0x2, PT ;  /* 0x000000020a00780c */ /* 0x000fe20003f46070 */
[----:B------:R-:W-:Y:S01]  /*3110*/  IMAD.MOV.U32 R12, RZ, RZ, 0x1 ;  /* 0x00000001ff0c7424 */ /* 0x000fe200078e00ff */
[----:B------:R-:W-:Y:S01]  /*3120*/  CS2R R8, SRZ ;  /* 0x0000000000087805 */ /* 0x000fe2000001ff00 */
[----:B------:R-:W-:Y:S01]  /*3130*/  IMAD.MOV.U32 R3, RZ, RZ, RZ ;  /* 0x000000ffff037224 */ /* 0x000fe200078e00ff */
[----:B------:R-:W-:Y:S01]  /*3140*/  UMOV UR4, 0x400 ;  /* 0x0000040000047882 */ /* 0x000fe20000000000 */
[----:B------:R-:W-:Y:S01]  /*3150*/  UMOV UR6, URZ ;  /* 0x000000ff00067c82 */ /* 0x000fe20008000000 */
[----:B------:R-:W-:-:S12]  /*3160*/  ULEA UR37, UR37, UR4, 0x18 ;  /* 0x0000000425257291 */ /* 0x000fd8000f8ec0ff */
.L_x_64:
[----:B------:R-:W-:Y:S02]  /*3170*/  LEA R0, R3, UR37, 0x3 ;  /* 0x0000002503007c11 */ /* 0x000fe4000f8e18ff */
[----:B------:R-:W-:-:S03]  /*3180*/  SHF.L.U32 R4, R8, 0x1f, RZ ;  /* 0x0000001f08047819 */ /* 0x000fc600000006ff */
[----:B------:R-:W-:Y:S01]  /*3190*/  VIADD R5, R0, 0x1c0 ;  /* 0x000001c000057836 */ /* 0x000fe20000000000 */
[----:B------:R-:W1:Y:S02]  /*31a0*/  SYNCS.PHASECHK.TRANS64.TRYWAIT P0, [R0+URZ+0x1b0], R4 ;  /* 0x0001b004000075a7 */ /* 0x000e6400080011ff */
[----:B-1----:R-:W-:Y:S05]  /*31b0*/  @!P0 BRA `(.L_x_61) ;  /* 0x0000007400188947 */ /* 0x002fea0003800000 */
.L_x_196:
[----:B------:R-:W-:Y:S01]  /*31c0*/  ULEA UR5, UR6, UR37, 0x3 ;  /* 0x0000002506057291 */ /* 0x000fe2000f8e18ff */
[----:B-1----:R-:W-:Y:S01]  /*31d0*/  PRMT R0, RZ, 0x654, R5 ;  /* 0x00000654ff007816 */ /* 0x002fe20000000005 */
[----:B------:R-:W-:Y:S01]  /*31e0*/  @!P2 IMAD.MOV.U32 R4, RZ, RZ, 0x10 ;  /* 0x00000010ff04a424 */ /* 0x000fe200078e00ff */
[----:B------:R-:W-:Y:S01]  /*31f0*/  SHF.L.U32 R5, R12, 0x1f, RZ ;  /* 0x0000001f0c057819 */ /* 0x000fe200000006ff */
[----:B------:R-:W-:Y:S01]  /*3200*/  UIADD3 UR4, UPT, UPT, UR5, 0x150, URZ ;  /* 0x0000015005047890 */ /* 0x000fe2000fffe0ff */
[----:B------:R1:W-:Y:S05]  /*3210*/  SYNCS.ARRIVE.TRANS64.RED.A1T0 RZ, [R0+URZ], RZ ;  /* 0x000000ff00ff79a7 */ /* 0x0003ea00081004ff */
[----:B------:R-:W-:Y:S01]  /*3220*/  IMAD.U32 R6, RZ, RZ, UR4 ;  /* 0x00000004ff067e24 */ /* 0x000fe2000f8e00ff */
[----:B------:R-:W2:Y:S04]  /*3230*/  SYNCS.PHASECHK.TRANS64.TRYWAIT P0, [UR5+0x160], R5 ;  /* 0x00016005ff0075a7 */ /* 0x000ea80008001105 */
[----:B------:R-:W-:Y:S01]  /*3240*/  PRMT R6, R10, 0x654, R6 ;  /* 0x000006540a067816 */ /* 0x000fe20000000006 */
[----:B-12---:R-:W-:Y:S06]  /*3250*/  @!P0 BRA `(.L_x_62) ;  /* 0x0000007400048947 */ /* 0x006fec0003800000 */
.L_x_198:
[----:B------:R-:W-:Y:S01]  /*3260*/  ULEA UR4, UR6, UR37, 0x4 ;  /* 0x0000002506047291 */ /* 0x000fe2000f8e20ff */
[----:B------:R-:W-:Y:S01]  /*3270*/  SEL R2, R6, R2, !P2 ;  /* 0x0000000206027207 */ /* 0x000fe20005000000 */
[----:B------:R-:W-:Y:S01]  /*3280*/  UIADD3 UR5, UPT, UPT, UR5, 0x150, URZ ;  /* 0x0000015005057890 */ /* 0x000fe2000fffe0ff */
[----:B-1----:R-:W-:Y:S01]  /*3290*/  LEA R0, R11, UR37, 0x3 ;  /* 0x000000250b007c11 */ /* 0x002fe2000f8e18ff */
[----:B------:R-:W-:Y:S01]  /*32a0*/  UIADD3 UR4, UPT, UPT, UR4, 0x1e0, URZ ;  /* 0x000001e004047890 */ /* 0x000fe2000fffe0ff */
[----:B------:R1:W-:Y:S01]  /*32b0*/  @!P2 SYNCS.ARRIVE.TRANS64.RED RZ, [R2+URZ], R4 ;  /* 0x0000000402ffa9a7 */ /* 0x0003e200080004ff */
[----:B------:R-:W-:Y:S01]  /*32c0*/  UIADD3 UR6, UPT, UPT, UR6, 0x1, URZ ;  /* 0x0000000106067890 */ /* 0x000fe2000fffe0ff */
[----:B------:R-:W-:-:S03]  /*32d0*/  VIADD R3, R3, 0x1 ;  /* 0x0000000103037836 */ /* 0x000fc60000000000 */
[----:B------:R-:W-:Y:S02]  /*32e0*/  UISETP.NE.AND UP0, UPT, UR6, 0x2, UPT ;  /* 0x000000020600788c */ /* 0x000fe4000bf05270 */
[----:B------:R-:W-:Y:S01]  /*32f0*/  ISETP.NE.AND P0, PT, R3, 0x2, PT ;  /* 0x000000020300780c */ /* 0x000fe20003f05270 */
[----:B------:R-:W-:Y:S06]  /*3300*/  UGETNEXTWORKID.BROADCAST [UR4], [UR5] ;  /* 0x00000000040073ca */ /* 0x000fec0008000100 */
[----:B------:R-:W-:Y:S02]  /*3310*/  USEL UR4, URZ, 0x1, UP0 ;  /* 0x00000001ff047887 */ /* 0x000fe40008000000 */
[----:B------:R-:W-:-:S04]  /*3320*/  USEL UR6, UR6, URZ, UP0 ;  /* 0x000000ff06067287 */ /* 0x000fc80008000000 */
[----:B------:R-:W-:Y:S02]  /*3330*/  LOP3.LUT R12, R12, UR4, RZ, 0x3c, !PT ;  /* 0x000000040c0c7c12 */ /* 0x000fe4000f8e3cff */
[----:B-1----:R-:W-:-:S04]  /*3340*/  SHF.L.U32 R4, R9, 0x1f, RZ ;  /* 0x0000001f09047819 */ /* 0x002fc800000006ff */
[----:B------:R-:W1:Y:S02]  /*3350*/  SYNCS.PHASECHK.TRANS64.TRYWAIT P1, [R0+URZ+0x150], R4 ;  /* 0x00015004000075a7 */ /* 0x000e6400080211ff */
[----:B-1----:R-:W-:Y:S05]  /*3360*/  @!P1 BRA `(.L_x_63) ;  /* 0x0000007000d89947 */ /* 0x002fea0003800000 */
.L_x_199:
[----:B-1----:R-:W-:Y:S01]  /*3370*/  LEA R4, R11, UR37, 0x4 ;  /* 0x000000250b047c11 */ /* 0x002fe2000f8e20ff */
[----:B------:R-:W-:Y:S01]  /*3380*/  VIADD R0, R0, 0x160 ;  /* 0x0000016000007836 */ /* 0x000fe20000000000 */
[----:B------:R-:W-:Y:S01]  /*3390*/  SEL R3, R3, RZ, P0 ;  /* 0x000000ff03037207 */ /* 0x000fe20000000000 */
[----:B------:R-:W-:-:S03]  /*33a0*/  VIADD R11, R11, 0x1 ;  /* 0x000000010b0b7836 */ /* 0x000fc60000000000 */
[----:B------:R-:W1:Y:S01]  /*33b0*/  LDS.128 R4, [R4+0x1e0] ;  /* 0x0001e00004047984 */ /* 0x000e620000000c00 */
[----:B------:R-:W-:Y:S02]  /*33c0*/  PRMT R0, RZ, 0x654, R0 ;  /* 0x00000654ff007816 */ /* 0x000fe40000000000 */
[C---:B------:R-:W-:Y:S01]  /*33d0*/  ISETP.NE.AND P1, PT, R11.reuse, 0x2, PT ;  /* 0x000000020b00780c */ /* 0x040fe20003f25270 */
[----:B------:R-:W-:Y:S01]  /*33e0*/  @!PT LDS RZ, [RZ] ;  /* 0x00000000fffff984 */ /* 0x000fe20000000800 */
[----:B------:R-:W-:Y:S01]  /*33f0*/  @!PT LDS RZ, [RZ] ;  /* 0x00000000fffff984 */ /* 0x000fe20000000800 */
[----:B------:R-:W-:Y:S01]  /*3400*/  @!PT LDS RZ, [RZ] ;  /* 0x00000000fffff984 */ /* 0x000fe20000000800 */
[----:B------:R-:W-:Y:S01]  /*3410*/  @!PT LDS RZ, [RZ] ;  /* 0x00000000fffff984 */ /* 0x000fe20000000800 */
[----:B------:R2:W-:Y:S06]  /*3420*/  MEMBAR.ALL.CTA ;  /* 0x0000000000007992 */ /* 0x0005ec0000008000 */
[----:B--2---:R-:W2:Y:S01]  /*3430*/  FENCE.VIEW.ASYNC.S ;  /* 0x00000000000073c6 */ /* 0x004ea20000000000 */
[----:B------:R-:W-:Y:S01]  /*3440*/  SEL R11, R11, RZ, P1 ;  /* 0x000000ff0b0b7207 */ /* 0x000fe20000800000 */
[----:B--2---:R2:W-:Y:S01]  /*3450*/  SYNCS.ARRIVE.TRANS64.RED.A1T0 RZ, [R0+URZ], RZ ;  /* 0x000000ff00ff79a7 */ /* 0x0045e200081004ff */
[----:B-1----:R-:W-:-:S02]  /*3460*/  LOP3.LUT P3, RZ, R6, 0x1, RZ, 0xc0, !PT ;  /* 0x0000000106ff7812 */ /* 0x002fc4000786c0ff */
[----:B------:R-:W-:-:S04]  /*3470*/  SEL R4, RZ, 0x1, P1 ;  /* 0x00000001ff047807 */ /* 0x000fc80000800000 */
[----:B------:R-:W-:Y:S02]  /*3480*/  LOP3.LUT R9, R9, R4, RZ, 0x3c, !PT ;  /* 0x0000000409097212 */ /* 0x000fe400078e3cff */
[----:B--2---:R-:W-:-:S04]  /*3490*/  SEL R0, RZ, 0x1, P0 ;  /* 0x00000001ff007807 */ /* 0x004fc80000000000 */
[----:B------:R-:W-:Y:S01]  /*34a0*/  LOP3.LUT R8, R8, R0, RZ, 0x3c, !PT ;  /* 0x0000000008087212 */ /* 0x000fe200078e3cff */
[----:B------:R-:W-:Y:S06]  /*34b0*/  @P3 BRA `(.L_x_64) ;  /* 0xfffffffc002c3947 */ /* 0x000fec000383ffff */
[----:B------:R-:W-:Y:S01]  /*34c0*/  ULEA UR5, UR6, UR37, 0x3 ;  /* 0x0000002506057291 */ /* 0x000fe2000f8e18ff */
[----:B------:R-:W-:-:S08]  /*34d0*/  SHF.L.U32 R2, R12, 0x1f, RZ ;  /* 0x0000001f0c027819 */ /* 0x000fd000000006ff */
[----:B------:R-:W1:Y:S02]  /*34e0*/  SYNCS.PHASECHK.TRANS64 P0, [UR5+0x160], R2 ;  /* 0x00016002ff0075a7 */ /* 0x000e640008001005 */
[----:B-1----:R-:W-:Y:S05]  /*34f0*/  @P0 BRA `(.L_x_65) ;  /* 0x0000000000080947 */ /* 0x002fea0003800000 */
[----:B------:R-:W1:Y:S02]  /*3500*/  SYNCS.PHASECHK.TRANS64.TRYWAIT P0, [UR5+0x160], R2 ;  /* 0x00016002ff0075a7 */ /* 0x000e640008001105 */
[----:B-1----:R-:W-:Y:S05]  /*3510*/  @!P0 BRA `(.L_x_66) ;  /* 0x0000007000808947 */ /* 0x002fea0003800000 */
.L_x_65:
[----:B------:R-:W-:-:S04]  /*3520*/  UIADD3 UR4, UPT, UPT, UR6, 0x1, URZ ;  /* 0x0000000106047890 */ /* 0x000fc8000fffe0ff */
[----:B------:R-:W-:-:S04]  /*3530*/  UISETP.NE.AND UP0, UPT, UR4, 0x2, UPT ;  /* 0x000000020400788c */ /* 0x000fc8000bf05270 */
[----:B------:R-:W-:Y:S02]  /*3540*/  USEL UR7, URZ, 0x1, UP0 ;  /* 0x00000001ff077887 */ /* 0x000fe40008000000 */
[----:B------:R-:W-:-:S04]  /*3550*/  USEL UR4, UR4, URZ, UP0 ;  /* 0x000000ff04047287 */ /* 0x000fc80008000000 */
[----:B------:R-:W-:Y:S01]  /*3560*/  ULEA UR4, UR4, UR37, 0x3 ;  /* 0x0000002504047291 */ /* 0x000fe2000f8e18ff */
[----:B-1----:R-:W-:-:S04]  /*3570*/  LOP3.LUT R2, R12, UR7, RZ, 0x3c, !PT ;  /* 0x000000070c027c12 */ /* 0x002fc8000f8e3cff */
[----:B------:R-:W-:-:S04]  /*3580*/  SHF.L.U32 R0, R2, 0x1f, RZ ;  /* 0x0000001f02007819 */ /* 0x000fc800000006ff */
[----:B------:R-:W1:Y:S02]  /*3590*/  SYNCS.PHASECHK.TRANS64 P0, [UR4+0x160], R0 ;  /* 0x00016000ff0075a7 */ /* 0x000e640008001004 */
[----:B-1----:R-:W-:Y:S05]  /*35a0*/  @P0 EXIT ;  /* 0x000000000000094d */ /* 0x002fea0003800000 */
[----:B------:R-:W-:Y:S02]  /*35b0*/  SHF.L.U32 R2, R2, 0x1f, RZ ;  /* 0x0000001f02027819 */ /* 0x000fe400000006ff */
[----:B------:R-:W-:-:S07]  /*35c0*/  MOV R0, UR4 ;  /* 0x0000000400007c02 */ /* 0x000fce0008000f00 */
.L_x_67:
[----:B-1----:R1:W2:Y:S02]  /*35d0*/  SYNCS.PHASECHK.TRANS64.TRYWAIT P0, [R0+URZ+0x160], R2 ;  /* 0x00016002000075a7 */ /* 0x0022a400080011ff */
[----:B--2---:R-:W-:Y:S05]  /*35e0*/  @!P0 NANOSLEEP.SYNCS 0x989680 ;  /* 0x009896800000895d */ /* 0x004fea0003900000 */
[----:B------:R-:W2:Y:S02]  /*35f0*/  @!P0 SYNCS.PHASECHK.TRANS64 P0, [R0+URZ+0x160], R2 ;  /* 0x00016002000085a7 */ /* 0x000ea400080010ff */
[----:B--2---:R-:W-:Y:S05]  /*3600*/  @P0 EXIT ;  /* 0x000000000000094d */ /* 0x004fea0003800000 */
[----:B------:R-:W-:Y:S05]  /*3610*/  BRA `(.L_x_67) ;  /* 0xfffffffc00ec7947 */ /* 0x000fea000383ffff */
.L_x_60:
[----:B------:R-:W-:Y:S05]  /*3620*/  BRA.U UP4, `(.L_x_68) ;  /* 0x0000001104a07547 */ /* 0x000fea000b800000 */
[----:B------:R-:W-:Y:S01]  /*3630*/  UMOV UR6, 0x40 ;  /* 0x0000004000067882 */ /* 0x000fe20000000000 */
[----:B------:R-:W-:Y:S01]  /*3640*/  NOP ;  /* 0x0000000000007918 */ /* 0x000fe20000000000 */
[----:B------:R-:W-:Y:S01]  /*3650*/  ULEA UR6, UR37, UR6, 0x18 ;  /* 0x0000000625067291 */ /* 0x000fe2000f8ec0ff */
[----:B------:R-:W-:Y:S02]  /*3660*/  UMOV UR7, 0x400 ;  /* 0x0000040000077882 */ /* 0x000fe40000000000 */
[----:B------:R-:W-:-:S06]  /*3670*/  ULEA UR37, UR37, UR7, 0x18 ;  /* 0x0000000725257291 */ /* 0x000fcc000f8ec0ff */
[----:B------:R-:W1:Y:S02]  /*3680*/  LDS.U8 R2, [UR6+0x1c] ;  /* 0x00001c06ff027984 */ /* 0x000e640008000000 */
[----:B-1----:R-:W-:-:S13]  /*3690*/  ISETP.NE.AND P0, PT, R2, RZ, PT ;  /* 0x000000ff0200720c */ /* 0x002fda0003f05270 */
[----:B------:R-:W-:Y:S05]  /*36a0*/  @P0 BRA `(.L_x_69) ;  /* 0x0000000400080947 */ /* 0x000fea0003800000 */
[----:B------:R-:W-:Y:S02]  /*36b0*/  UISETP.NE.U32.AND UP0, UPT, UR5, 0x1, UPT ;  /* 0x000000010500788c */ /* 0x000fe4000bf05070 */
[----:B------:R-:W-:-:S07]  /*36c0*/  UIADD3 UR8, UPT, UPT, UR6, 0x8, URZ ;  /* 0x0000000806087890 */ /* 0x000fce000fffe0ff */
[----:B------:R-:W-:Y:S05]  /*36d0*/  BRA.U !UP0, `(.L_x_70) ;  /* 0x00000001089c7547 */ /* 0x000fea000b800000 */
[----:B------:R-:W-:Y:S01]  /*36e0*/  ELECT P0, URZ, PT ;  /* 0x0000000000ff782f */ /* 0x000fe20003800000 */
[----:B------:R-:W-:-:S12]  /*36f0*/  BSSY B0, `(.L_x_70) ;  /* 0x0000025000007945 */ /* 0x000fd80003800000 */
[----:B------:R-:W-:Y:S05]  /*3700*/  @!P0 BRA `(.L_x_71) ;  /* 0x00000000008c8947 */ /* 0x000fea0003800000 */
[----:B------:R-:W-:-:S05]  /*3710*/  UMOV UR7, 0x10 ;  /* 0x0000001000077882 */ /* 0x000fca0000000000 */
[----:B------:R-:W-:Y:S04]  /*3720*/  DEPBAR.LE SB1, 0x36 ;  /* 0x00009d800000791a */ /* 0x000fe80000000000 */
[----:B------:R-:W1:Y:S02]  /*3730*/  UTCATOMSWS.2CTA.FIND_AND_SET.ALIGN UP1, UR7, UR7 ;  /* 0x00000007000775e3 */ /* 0x000e640008220800 */
[----:B-1----:R-:W-:Y:S01]  /*3740*/  MOV R10, UR7 ;  /* 0x00000007000a7c02 */ /* 0x002fe20008000f00 */
[----:B------:R-:W-:Y:S06]  /*3750*/  BRA.U UP1, `(.L_x_72) ;  /* 0x0000000101187547 */ /* 0x000fec000b800000 */
.L_x_73:
[----:B------:R-:W-:Y:S05]  /*3760*/  NANOSLEEP 0x64 ;  /* 0x000000640000795d */ /* 0x000fea0003800000 */
[----:B------:R-:W-:-:S05]  /*3770*/  UMOV UR7, 0x10 ;  /* 0x0000001000077882 */ /* 0x000fca0000000000 */
[----:B------:R-:W-:Y:S04]  /*3780*/  DEPBAR.LE SB1, 0x36 ;  /* 0x00009d800000791a */ /* 0x000fe80000000000 */
[----:B------:R-:W1:Y:S02]  /*3790*/  UTCATOMSWS.2CTA.FIND_AND_SET.ALIGN UP1, UR7, UR7 ;  /* 0x00000007000775e3 */ /* 0x000e640008220800 */
[----:B-1----:R-:W-:Y:S01]  /*37a0*/  MOV R10, UR7 ;  /* 0x00000007000a7c02 */ /* 0x002fe20008000f00 */
[----:B------:R-:W-:Y:S05]  /*37b0*/  BRA.U !UP1, `(.L_x_73) ;  /* 0xfffffffd09e87547 */ /* 0x000fea000b83ffff */
.L_x_72:
[----:B------:R-:W1:Y:S01]  /*37c0*/  LDS R5, [UR6+0x10] ;  /* 0x00001006ff057984 */ /* 0x000e620008000800 */
[----:B------:R-:W-:Y:S01]  /*37d0*/  IMAD.U32 R3, RZ, RZ, UR37 ;  /* 0x00000025ff037e24 */ /* 0x000fe2000f8e00ff */
[----:B------:R-:W-:-:S03]  /*37e0*/  MOV R2, UR4 ;  /* 0x0000000400027c02 */ /* 0x000fc60008000f00 */
[----:B------:R-:W-:Y:S01]  /*37f0*/  VIADD R3, R3, 0x200 ;  /* 0x0000020003037836 */ /* 0x000fe20000000000 */
[----:B-1----:R-:W-:-:S04]  /*3800*/  SHF.L.U32 R5, R5, 0x1f, RZ ;  /* 0x0000001f05057819 */ /* 0x002fc800000006ff */
[----:B------:R-:W1:Y:S02]  /*3810*/  SYNCS.PHASECHK.TRANS64.TRYWAIT P0, [UR6+0x8], R5 ;  /* 0x00000805ff0075a7 */ /* 0x000e640008001106 */
[----:B-1----:R-:W-:Y:S05]  /*3820*/  @P0 BRA `(.L_x_74) ;  /* 0x0000000000080947 */ /* 0x002fea0003800000 */
[----:B------:R-:W1:Y:S02]  /*3830*/  SYNCS.PHASECHK.TRANS64.TRYWAIT P0, [UR6+0x8], R5 ;  /* 0x00000805ff0075a7 */ /* 0x000e640008001106 */
[----:B-1----:R-:W-:Y:S05]  /*3840*/  @!P0 BRA `(.L_x_75) ;  /* 0x0000006c00cc8947 */ /* 0x002fea0003800000 */
.L_x_74:
[----:B-1----:R-:W-:Y:S01]  /*3850*/  HFMA2 R4, -RZ, RZ, 0, 5.9604644775390625e-08 ;  /* 0x00000001ff047431 */ /* 0x002fe200000001ff */
[----:B------:R-:W-:Y:S01]  /*3860*/  UPRMT UR7, UR4, 0x654, UR8 ;  /* 0x0000065404077896 */ /* 0x000fe20008000008 */
[----:B------:R-:W-:Y:S01]  /*3870*/  IMAD.MOV.U32 R7, RZ, RZ, 0xffff ;  /* 0x0000ffffff077424 */ /* 0x000fe200078e00ff */
[----:B------:R-:W-:Y:S01]  /*3880*/  PRMT R2, R2, 0x654, R3 ;  /* 0x0000065402027816 */ /* 0x000fe20000000003 */
[----:B------:R-:W-:Y:S02]  /*3890*/  IMAD.MOV.U32 R5, RZ, RZ, 0x4 ;  /* 0x00000004ff057424 */ /* 0x000fe400078e00ff */
[----:B------:R-:W-:Y:S01]  /*38a0*/  IMAD.SHL.U32 R9, R10, 0x20, RZ ;  /* 0x000000200a097824 */ /* 0x000fe200078e00ff */
[----:B------:R-:W-:Y:S02]  /*38b0*/  MOV R3, UR7 ;  /* 0x0000000700037c02 */ /* 0x000fe40008000f00 */
[-C--:B------:R-:W-:Y:S01]  /*38c0*/  SHF.L.U32 R7, R7, R10.reuse, RZ ;  /* 0x0000000a07077219 */ /* 0x080fe200000006ff */
[----:B------:R1:W-:Y:S01]  /*38d0*/  SYNCS.ARRIVE.TRANS64.RED RZ, [UR7], R5 ;  /* 0x00000005ffff79a7 */ /* 0x0003e20008000407 */
[----:B------:R-:W-:Y:S01]  /*38e0*/  SHF.L.U32 R6, R4, R10, RZ ;  /* 0x0000000a04067219 */ /* 0x000fe200000006ff */
[----:B------:R1:W-:Y:S04]  /*38f0*/  STS [UR37+0x200], R9 ;  /* 0x00020009ff007988 */ /* 0x0003e80008000825 */
[----:B------:R1:W-:Y:S04]  /*3900*/  STAS [R2.64], R10 ;  /* 0x0000000a02007dbd */ /* 0x0003e8000c0008ff */
[----:B------:R1:W-:Y:S04]  /*3910*/  ATOMS.OR RZ, [UR6+0x14], R7 ;  /* 0x00001407ffff798c */ /* 0x0003e8000b000006 */
[----:B------:R1:W-:Y:S04]  /*3920*/  ATOMS.OR RZ, [UR6+0x18], R6 ;  /* 0x00001806ffff798c */ /* 0x0003e8000b000006 */
[----:B------:R1:W-:Y:S02]  /*3930*/  ATOMS.XOR RZ, [UR6+0x10], R4 ;  /* 0x00001004ffff798c */ /* 0x0003e4000b800006 */
.L_x_71:
[----:B------:R-:W-:Y:S05]  /*3940*/  BSYNC B0 ;  /* 0x0000000000007941 */ /* 0x000fea0003800000 */
.L_x_70:
[----:B------:R-:W-:Y:S05]  /*3950*/  BRA.U UP0, `(.L_x_76) ;  /* 0x00000001006c7547 */ /* 0x000fea000b800000 */
[----:B------:R-:W-:-:S03]  /*3960*/  UMOV UR7, 0xffffffff ;  /* 0xffffffff00077882 */ /* 0x000fc60000000000 */
[----:B------:R-:W-:Y:S05]  /*3970*/  BRA.DIV UR7, `(.L_x_77) ;  /* 0x0000006e07987947 */ /* 0x000fea000b800000 */
[----:B------:R-:W-:-:S13]  /*3980*/  ELECT P6, URZ, PT ;  /* 0x0000000000ff782f */ /* 0x000fda00038c0000 */
.L_x_203:
[----:B------:R-:W-:Y:S05]  /*3990*/  @!P6 BRA `(.L_x_76) ;  /* 0x00000000005ce947 */ /* 0x000fea0003800000 */
[----:B-1----:R-:W1:Y:S02]  /*39a0*/  LDS R3, [UR6+0x10] ;  /* 0x00001006ff037984 */ /* 0x002e640008000800 */
[----:B-1----:R-:W-:-:S04]  /*39b0*/  SHF.L.U32 R3, R3, 0x1f, RZ ;  /* 0x0000001f03037819 */ /* 0x002fc800000006ff */
[----:B------:R-:W1:Y:S02]  /*39c0*/  SYNCS.PHASECHK.TRANS64.TRYWAIT P0, [UR6+0x8], R3 ;  /* 0x00000803ff0075a7 */ /* 0x000e640008001106 */
[----:B-1----:R-:W-:Y:S05]  /*39d0*/  @P0 BRA `(.L_x_78) ;  /* 0x0000000000080947 */ /* 0x002fea0003800000 */
[----:B------:R-:W1:Y:S02]  /*39e0*/  SYNCS.PHASECHK.TRANS64.TRYWAIT P0, [UR6+0x8], R3 ;  /* 0x00000803ff0075a7 */ /* 0x000e640008001106 */
[----:B-1----:R-:W-:Y:S05]  /*39f0*/  @!P0 BRA `(.L_x_79) ;  /* 0x0000006c00988947 */ /* 0x002fea0003800000 */
.L_x_78:
[----:B------:R-:W2:Y:S01]  /*3a00*/  LDS R5, [UR37+0x200] ;  /* 0x00020025ff057984 */ /* 0x000ea20008000800 */
[----:B-1----:R-:W-:Y:S02]  /*3a10*/  HFMA2 R2, -RZ, RZ, 0, 5.9604644775390625e-08 ;  /* 0x00000001ff027431 */ /* 0x002fe400000001ff */
[----:B------:R-:W-:Y:S01]  /*3a20*/  IMAD.MOV.U32 R3, RZ, RZ, 0xffff ;  /* 0x0000ffffff037424 */ /* 0x000fe200078e00ff */
[----:B------:R-:W-:Y:S01]  /*3a30*/  UPRMT UR7, UR4, 0x654, UR8 ;  /* 0x0000065404077896 */ /* 0x000fe20008000008 */
[----:B--2---:R-:W-:-:S03]  /*3a40*/  IMAD.SHL.U32 R4, R5, 0x20, RZ ;  /* 0x0000002005047824 */ /* 0x004fc600078e00ff */
[-C--:B------:R-:W-:Y:S02]  /*3a50*/  SHF.L.U32 R3, R3, R5.reuse, RZ ;  /* 0x0000000503037219 */ /* 0x080fe400000006ff */
[----:B------:R-:W-:Y:S01]  /*3a60*/  SHF.L.U32 R5, R2, R5, RZ ;  /* 0x0000000502057219 */ /* 0x000fe200000006ff */
[----:B------:R2:W-:Y:S04]  /*3a70*/  STS [UR37+0x200], R4 ;  /* 0x00020004ff007988 */ /* 0x0005e80008000825 */
[----:B------:R2:W-:Y:S04]  /*3a80*/  ATOMS.OR RZ, [UR6+0x14], R3 ;  /* 0x00001403ffff798c */ /* 0x0005e8000b000006 */
[----:B------:R2:W-:Y:S01]  /*3a90*/  ATOMS.OR RZ, [UR6+0x18], R5 ;  /* 0x00001805ffff798c */ /* 0x0005e2000b000006 */
[----:B------:R-:W-:Y:S03]  /*3aa0*/  SYNCS.ARRIVE.TRANS64.RED.A1T0 RZ, [UR7], RZ ;  /* 0x000000ffffff79a7 */ /* 0x000fe60008100407 */
[----:B------:R2:W-:Y:S01]  /*3ab0*/  ATOMS.XOR RZ, [UR6+0x10], R2 ;  /* 0x00001002ffff798c */ /* 0x0005e2000b800006 */
[----:B------:R-:W-:Y:S05]  /*3ac0*/  BRA `(.L_x_76) ;  /* 0x0000000000107947 */ /* 0x000fea0003800000 */
.L_x_69:
[----:B------:R-:W-:-:S05]  /*3ad0*/  MOV R2, 0xffffffff ;  /* 0xffffffff00027802 */ /* 0x000fca0000000f00 */
[----:B------:R1:W-:Y:S02]  /*3ae0*/  STS [UR37+0x200], R2 ;  /* 0x00020002ff007988 */ /* 0x0003e40008000825 */
[----:B-1----:R-:W-:Y:S02]  /*3af0*/  MOV R2, 0x3b10 ;  /* 0x00003b1000027802 */ /* 0x002fe40000000f00 */
[----:B-----5:R-:W-:Y:S05]  /*3b00*/  CALL.REL.NOINC `($__internal_1_$__cuda_sm10x_tcgen05_guardrail_trap_phase_invalid_during_alloc) ;  /* 0x00000074006c7944 */ /* 0x020fea0003c00000 */
.L_x_76:
[----:B------:R-:W-:Y:S05]  /*3b10*/  WARPSYNC.ALL ;  /* 0x0000000000007948 */ /* 0x000fea0003800000 */
[----:B------:R-:W3:Y:S01]  /*3b20*/  S2UR UR8, SR_CgaCtaId ;  /* 0x00000000000879c3 */ /* 0x000ee20000008800 */
[----:B------:R-:W-:Y:S01]  /*3b30*/  UMOV UR6, 0x400 ;  /* 0x0000040000067882 */ /* 0x000fe20000000000 */
[----:B------:R-:W-:-:S06]  /*3b40*/  NOP ;  /* 0x0000000000007918 */ /* 0x000fcc0000000000 */
[----:B------:R-:W-:Y:S06]  /*3b50*/  BAR.ARV 0x6, 0xa0 ;  /* 0x0182800000007b1d */ /* 0x000fec0000002000 */
[----:B------:R-:W-:Y:S01]  /*3b60*/  LOP3.LUT R0, R0, 0xffff, RZ, 0xc0, !PT ;  /* 0x0000ffff00007812 */ /* 0x000fe200078ec0ff */
[----:B-1----:R-:W-:Y:S01]  /*3b70*/  IMAD.MOV.U32 R9, RZ, RZ, 0x1 ;  /* 0x00000001ff097424 */ /* 0x002fe200078e00ff */
[----:B------:R-:W-:Y:S01]  /*3b80*/  LOP3.LUT R8, R8, 0xffff, RZ, 0xc0, !PT ;  /* 0x0000ffff08087812 */ /* 0x000fe200078ec0ff */
[----:B------:R-:W-:Y:S01]  /*3b90*/  UMOV UR22, URZ ;  /* 0x000000ff00167c82 */ /* 0x000fe20008000000 */
[----:B------:R-:W-:Y:S01]  /*3ba0*/  R2UR UR12, R0 ;  /* 0x00000000000c72ca */ /* 0x000fe200000e0000 */
[----:B------:R-:W-:Y:S01]  /*3bb0*/  UMOV UR21, URZ ;  /* 0x000000ff00157c82 */ /* 0x000fe20008000000 */
[----:B------:R-:W-:Y:S01]  /*3bc0*/  R2UR UR13, R8 ;  /* 0x00000000080d72ca */ /* 0x000fe200000e0000 */
[----:B------:R-:W-:Y:S01]  /*3bd0*/  IMAD.MOV.U32 R8, RZ, RZ, RZ ;  /* 0x000000ffff087224 */ /* 0x000fe200078e00ff */
[----:B------:R-:W-:Y:S01]  /*3be0*/  UMOV UR20, URZ ;  /* 0x000000ff00147c82 */ /* 0x000fe20008000000 */
[----:B------:R-:W-:-:S02]  /*3bf0*/  UISETP.NE.AND UP2, UPT, UR5, URZ, UPT ;  /* 0x000000ff0500728c */ /* 0x000fc4000bf45270 */
[----:B---3--:R-:W-:Y:S01]  /*3c00*/  ULEA UR8, UR8, UR6, 0x18 ;  /* 0x0000000608087291 */ /* 0x008fe2000f8ec0ff */
[----:B------:R-:W1:Y:S03]  /*3c10*/  LDCU UR6, c[0x0][0x38c] ;  /* 0x00007180ff0677ac */ /* 0x000e660008000800 */
[----:B------:R-:W-:Y:S02]  /*3c20*/  UIADD3 UR14, UPT, UPT, UR8, 0x8600, URZ ;  /* 0x00008600080e7890 */ /* 0x000fe4000fffe0ff */
[----:B------:R-:W-:-:S03]  /*3c30*/  UIADD3 UR15, UPT, UPT, UR8, 0x18600, URZ ;  /* 0x00018600080f7890 */ /* 0x000fc6000fffe0ff */
[----:B--2---:R-:W2:Y:S01]  /*3c40*/  LDS R2, [UR8+0x200] ;  /* 0x00020008ff027984 */ /* 0x004ea20008000800 */
[----:B------:R-:W-:Y:S02]  /*3c50*/  USHF.R.U32.HI UR14, URZ, 0x4, UR14 ;  /* 0x00000004ff0e7899 */ /* 0x000fe4000801160e */
[----:B------:R-:W-:Y:S02]  /*3c60*/  USHF.R.U32.HI UR15, URZ, 0x4, UR15 ;  /* 0x00000004ff0f7899 */ /* 0x000fe4000801160f */
[----:B------:R-:W-:Y:S02]  /*3c70*/  ULOP3.LUT UR14, UR14, 0x3fff, URZ, 0xc0, !UPT ;  /* 0x00003fff0e0e7892 */ /* 0x000fe4000f8ec0ff */
[----:B------:R-:W-:Y:S02]  /*3c80*/  ULOP3.LUT UR15, UR15, 0x3fff, URZ, 0xc0, !UPT ;  /* 0x00003fff0f0f7892 */ /* 0x000fe4000f8ec0ff */
[----:B------:R-:W-:Y:S02]  /*3c90*/  ULOP3.LUT UR14, UR14, 0x10000, URZ, 0xfc, !UPT ;  /* 0x000100000e0e7892 */ /* 0x000fe4000f8efcff */
[----:B-1----:R-:W-:-:S02]  /*3ca0*/  UIADD3 UR6, UPT, UPT, UR6, 0x1f, URZ ;  /* 0x0000001f06067890 */ /* 0x002fc4000fffe0ff */
[----:B------:R-:W-:Y:S02]  /*3cb0*/  ULOP3.LUT UR15, UR15, 0x10000, URZ, 0xfc, !UPT ;  /* 0x000100000f0f7892 */ /* 0x000fe4000f8efcff */
[----:B------:R-:W-:Y:S01]  /*3cc0*/  USHF.R.S32.HI UR7, URZ, 0x1f, UR6 ;  /* 0x0000001fff077899 */ /* 0x000fe20008011406 */
[----:B------:R-:W-:Y:S01]  /*3cd0*/  UMOV UR28, 0x0 ;  /* 0x00000000001c7882 */ /* 0x000fe20000000000 */
[----:B------:R-:W-:Y:S02]  /*3ce0*/  UMOV UR29, 0x8400490 ;  /* 0x08400490001d7882 */ /* 0x000fe40000000000 */
[----:B------:R-:W-:Y:S01]  /*3cf0*/  ULEA.HI UR7, UR7, UR6, URZ, 0x5 ;  /* 0x0000000607077291 */ /* 0x000fe2000f8f28ff */
[----:B------:R-:W-:Y:S01]  /*3d00*/  UMOV UR26, 0x0 ;  /* 0x00000000001a7882 */ /* 0x000fe20000000000 */
[----:B------:R-:W-:Y:S02]  /*3d10*/  UMOV UR27, 0x8400490 ;  /* 0x08400490001b7882 */ /* 0x000fe40000000000 */
[----:B------:R-:W-:-:S04]  /*3d20*/  USHF.R.S32.HI UR7, URZ, 0x5, UR7 ;  /* 0x00000005ff077899 */ /* 0x000fc80008011407 */
[----:B------:R-:W-:-:S04]  /*3d30*/  UISETP.LT.AND UP0, UPT, UR7, 0x1, UPT ;  /* 0x000000010700788c */ /* 0x000fc8000bf01270 */
[----:B------:R-:W-:Y:S01]  /*3d40*/  USEL UR23, UR7, 0x1, !UP0 ;  /* 0x0000000107177887 */ /* 0x000fe2000c000000 */
[----:B--2---:R-:W-:Y:S02]  /*3d50*/  R2UR UR24, R2 ;  /* 0x00000000021872ca */ /* 0x004fe400000e0000 */
[----:B------:R-:W-:-:S13]  /*3d60*/  CS2R R2, SRZ ;  /* 0x0000000000027805 */ /* 0x000fda000001ff00 */
.L_x_87:
[C---:B------:R-:W-:Y:S02]  /*3d70*/  LEA R0, R8.reuse, UR8, 0x3 ;  /* 0x0000000808007c11 */ /* 0x040fe4000f8e18ff */
[----:B------:R-:W-:Y:S02]  /*3d80*/  SHF.L.U32 R4, R3, 0x1f, RZ ;  /* 0x0000001f03047819 */ /* 0x000fe400000006ff */
[----:B------:R-:W-:Y:S02]  /*3d90*/  LEA R5, R8, UR8, 0x4 ;  /* 0x0000000808057c11 */ /* 0x000fe4000f8e20ff */
[----:B------:R-:W1:Y:S02]  /*3da0*/  SYNCS.PHASECHK.TRANS64.TRYWAIT P0, [R0+URZ+0x150], R4 ;  /* 0x00015004000075a7 */ /* 0x000e6400080011ff */
[----:B-1-34-:R-:W-:Y:S05]  /*3db0*/  @!P0 BRA `(.L_x_80) ;  /* 0x0000006800c08947 */ /* 0x01afea0003800000 */
.L_x_204:
[----:B-1----:R-:W1:Y:S01]  /*3dc0*/  LDS.128 R4, [R5+0x1e0] ;  /* 0x0001e00005047984 */ /* 0x002e620000000c00 */
[----:B------:R-:W-:Y:S02]  /*3dd0*/  VIADD R0, R0, 0x160 ;  /* 0x0000016000007836 */ /* 0x000fe40000000000 */
[----:B------:R-:W-:Y:S01]  /*3de0*/  VIADD R8, R8, 0x1 ;  /* 0x0000000108087836 */ /* 0x000fe20000000000 */
[----:B------:R-:W-:Y:S01]  /*3df0*/  @!PT LDS RZ, [RZ] ;  /* 0x00000000fffff984 */ /* 0x000fe20000000800 */
[----:B------:R-:W-:Y:S01]  /*3e00*/  @!PT LDS RZ, [RZ] ;  /* 0x00000000fffff984 */ /* 0x000fe20000000800 */
[----:B------:R-:W-:Y:S01]  /*3e10*/  @!PT LDS RZ, [RZ] ;  /* 0x00000000fffff984 */ /* 0x000fe20000000800 */
[----:B------:R-:W-:Y:S01]  /*3e20*/  @!PT LDS RZ, [RZ] ;  /* 0x00000000fffff984 */ /* 0x000fe20000000800 */
[----:B------:R2:W-:Y:S06]  /*3e30*/  MEMBAR.ALL.CTA ;  /* 0x0000000000007992 */ /* 0x0005ec0000008000 */
[----:B--2---:R-:W2:Y:S01]  /*3e40*/  FENCE.VIEW.ASYNC.S ;  /* 0x00000000000073c6 */ /* 0x004ea20000000000 */
[----:B------:R-:W-:-:S04]  /*3e50*/  PRMT R0, RZ, 0x654, R0 ;  /* 0x00000654ff007816 */ /* 0x000fc80000000000 */
[----:B--2---:R2:W-:Y:S01]  /*3e60*/  SYNCS.ARRIVE.TRANS64.RED.A1T0 RZ, [R0+URZ], RZ ;  /* 0x000000ff00ff79a7 */ /* 0x0045e200081004ff */
[----:B-1----:R-:W-:Y:S01]  /*3e70*/  LOP3.LUT P1, RZ, R6, 0x1, RZ, 0xc0, !PT ;  /* 0x0000000106ff7812 */ /* 0x002fe2000782c0ff */
[----:B--2---:R-:W-:-:S12]  /*3e80*/  BRA.U UP2, `(.L_x_81) ;  /* 0x0000000102e07547 */ /* 0x004fd8000b800000 */
[----:B------:R-:W1:Y:S01]  /*3e90*/  LDCU UR6, c[0x0][0x38c] ;  /* 0x00007180ff0677ac */ /* 0x000e620008000800 */
[----:B------:R-:W-:Y:S02]  /*3ea0*/  PLOP3.LUT P2, PT, PT, PT, PT, 0x80, 0x8 ;  /* 0x000000000008781c */ /* 0x000fe40003f4f070 */
[----:B------:R-:W-:Y:S01]  /*3eb0*/  SHF.L.U32 R4, R9, 0x1f, RZ ;  /* 0x0000001f09047819 */ /* 0x000fe200000006ff */
[----:B------:R-:W-:Y:S02]  /*3ec0*/  ULEA UR10, UR22, UR8, 0x3 ;  /* 0x00000008160a7291 */ /* 0x000fe4000f8e18ff */
[----:B------:R-:W-:Y:S02]  /*3ed0*/  ULEA UR11, UR22, UR24, 0x7 ;  /* 0x00000018160b7291 */ /* 0x000fe4000f8e38ff */
[----:B-1----:R-:W-:-:S06]  /*3ee0*/  UISETP.GE.AND UP0, UPT, UR6, 0x1, UPT ;  /* 0x000000010600788c */ /* 0x002fcc000bf06270 */
[----:B------:R-:W-:-:S05]  /*3ef0*/  PLOP3.LUT P0, PT, PT, PT, UP0, 0x80, 0x8 ;  /* 0x000000000008781c */ /* 0x000fca0003f0f008 */
[----:B------:R-:W-:-:S08]  /*3f00*/  @UP0 ULEA UR6, UR21, UR8, 0x3 ;  /* 0x0000000815060291 */ /* 0x000fd0000f8e18ff */
[----:B------:R-:W-:-:S04]  /*3f10*/  @P0 SHF.L.U32 R0, R2, 0x1f, RZ ;  /* 0x0000001f02000819 */ /* 0x000fc800000006ff */
[----:B------:R1:W2:Y:S01]  /*3f20*/  @P0 SYNCS.PHASECHK.TRANS64.TRYWAIT P2, [UR6], R0 ;  /* 0x00000000ff0005a7 */ /* 0x0002a20008041106 */
[----:B------:R-:W3:Y:S02]  /*3f30*/  SYNCS.PHASECHK.TRANS64.TRYWAIT P0, [UR10+0x190], R4 ;  /* 0x00019004ff0075a7 */ /* 0x000ee4000800110a */
[----:B-123--:R-:W-:Y:S05]  /*3f40*/  @!P0 BRA `(.L_x_82) ;  /* 0x0000006800708947 */ /* 0x00efea0003800000 */
.L_x_206:
[----:B------:R-:W-:Y:S01]  /*3f50*/  UMOV UR19, UR20 ;  /* 0x0000001400137c82 */ /* 0x000fe20008000000 */
[----:B------:R-:W-:Y:S05]  /*3f60*/  BRA.U !UP0, `(.L_x_83) ;  /* 0x0000000108987547 */ /* 0x000fea000b800000 */
[----:B------:R-:W-:Y:S02]  /*3f70*/  UIADD3 UR19, UPT, UPT, UR23, UR20, URZ ;  /* 0x0000001417137290 */ /* 0x000fe4000fffe0ff */
[----:B------:R-:W-:Y:S01]  /*3f80*/  UPLOP3.LUT UP3, UPT, UPT, UPT, UPT, 0x40, 0x4 ;  /* 0x000000000004789c */ /* 0x000fe20003f6e870 */
[----:B------:R-:W-:Y:S01]  /*3f90*/  UMOV UR18, UR7 ;  /* 0x0000000700127c82 */ /* 0x000fe20008000000 */
[----:B------:R-:W-:-:S09]  /*3fa0*/  UMOV UR17, UR21 ;  /* 0x0000001500117c82 */ /* 0x000fd20008000000 */
.L_x_86:
[----:B--2---:R-:W-:Y:S01]  /*3fb0*/  ULEA UR9, UR17, UR8, 0x3 ;  /* 0x0000000811097291 */ /* 0x004fe2000f8e18ff */
[----:B---3--:R-:W-:Y:S11]  /*3fc0*/  @P2 BRA `(.L_x_84) ;  /* 0x00000000000c2947 */ /* 0x008ff60003800000 */
[----:B-1----:R-:W-:Y:S04]  /*3fd0*/  SHF.L.U32 R4, R2, 0x1f, RZ ;  /* 0x0000001f02047819 */ /* 0x002fe800000006ff */
[----:B------:R-:W1:Y:S02]  /*3fe0*/  SYNCS.PHASECHK.TRANS64.TRYWAIT P0, [UR9], R4 ;  /* 0x00000004ff0075a7 */ /* 0x000e640008001109 */
[----:B-1----:R-:W-:Y:S05]  /*3ff0*/  @!P0 BRA `(.L_x_85) ;  /* 0x00000068005c8947 */ /* 0x002fea0003800000 */
.L_x_84:
[----:B------:R-:W-:Y:S01]  /*4000*/  UISETP.NE.AND UP0, UPT, UR18, 0x1, UPT ;  /* 0x000000011200788c */ /* 0x000fe2000bf05270 */
[----:B------:R-:W-:Y:S01]  /*4010*/  PLOP3.LUT P2, PT, PT, PT, PT, 0x80, 0x8 ;  /* 0x000000000008781c */ /* 0x000fe20003f4f070 */
[----:B------:R-:W-:Y:S02]  /*4020*/  UIADD3 UR21, UPT, UPT, UR17, 0x1, URZ ;  /* 0x0000000111157890 */ /* 0x000fe4000fffe0ff */
[----:B------:R-:W-:Y:S02]  /*4030*/  ULEA UR30, UR17, UR15, 0x9 ;  /* 0x0000000f111e7291 */ /* 0x000fe4000f8e48ff */
[----:B------:R-:W-:Y:S01]  /*4040*/  UISETP.NE.AND UP1, UPT, UR21, 0x10, UPT ;  /* 0x000000101500788c */ /* 0x000fe2000bf25270 */
[----:B------:R-:W-:Y:S01]  /*4050*/  PLOP3.LUT P0, PT, PT, PT, UP0, 0x80, 0x8 ;  /* 0x000000000008781c */ /* 0x000fe20003f0f008 */
[----:B------:R-:W-:Y:S02]  /*4060*/  ULEA UR32, UR17, UR14, 0x8 ;  /* 0x0000000e11207291 */ /* 0x000fe4000f8e40ff */
[----:B------:R-:W-:Y:S02]  /*4070*/  USEL UR16, URZ, 0x1, UP1 ;  /* 0x00000001ff107887 */ /* 0x000fe40008800000 */
[----:B------:R-:W-:Y:S02]  /*4080*/  USEL UR21, UR21, URZ, UP1 ;  /* 0x000000ff15157287 */ /* 0x000fe40008800000 */
[----:B------:R-:W-:Y:S02]  /*4090*/  UIADD3 UR36, UPT, UPT, UR30, 0x2, URZ ;  /* 0x000000021e247890 */ /* 0x000fe4000fffe0ff */
[----:B------:R-:W-:Y:S01]  /*40a0*/  @UP0 ULEA UR6, UR21, UR8, 0x3 ;  /* 0x0000000815060291 */ /* 0x000fe2000f8e18ff */
[----:B------:R-:W-:Y:S01]  /*40b0*/  LOP3.LUT R2, R2, UR16, RZ, 0x3c, !PT ;  /* 0x0000001002027c12 */ /* 0x000fe2000f8e3cff */
[----:B------:R-:W-:Y:S02]  /*40c0*/  UIADD3 UR34, UPT, UPT, UR32, 0x2, URZ ;  /* 0x0000000220227890 */ /* 0x000fe4000fffe0ff */
[----:B------:R-:W-:Y:S01]  /*40d0*/  UIADD3 UR9, UPT, UPT, UR9, 0x80, URZ ;  /* 0x0000008009097890 */ /* 0x000fe2000fffe0ff */
[----:B-1----:R-:W-:Y:S01]  /*40e0*/  @P0 SHF.L.U32 R0, R2, 0x1f, RZ ;  /* 0x0000001f02000819 */ /* 0x002fe200000006ff */
[----:B------:R-:W-:Y:S01]  /*40f0*/  UMOV UR31, 0x80004020 ;  /* 0x80004020001f7882 */ /* 0x000fe20000000000 */
[----:B------:R-:W-:Y:S01]  /*4100*/  UMOV UR33, 0x80004020 ;  /* 0x8000402000217882 */ /* 0x000fe20000000000 */
[----:B------:R-:W-:Y:S01]  /*4110*/  UMOV UR37, 0x80004020 ;  /* 0x8000402000257882 */ /* 0x000fe20000000000 */
[----:B------:R2:W3:Y:S01]  /*4120*/  @P0 SYNCS.PHASECHK.TRANS64.TRYWAIT P2, [UR6], R0 ;  /* 0x00000000ff0005a7 */ /* 0x0004e20008041106 */
[----:B------:R-:W-:Y:S01]  /*4130*/  UIADD3 UR20, UPT, UPT, UR20, 0x1, URZ ;  /* 0x0000000114147890 */ /* 0x000fe2000fffe0ff */
[----:B------:R2:W-:Y:S01]  /*4140*/  UTCHMMA.2CTA gdesc[UR32], gdesc[UR30], tmem[UR11], tmem[UR28], idesc[UR29], UP3 ;  /* 0x00ff1c1e200075ea */ /* 0x0005e20009a0000b */
[----:B------:R-:W-:Y:S02]  /*4150*/  UIADD3 UR18, UPT, UPT, UR18, -0x1, URZ ;  /* 0xffffffff12127890 */ /* 0x000fe4000fffe0ff */
[----:B------:R-:W-:Y:S02]  /*4160*/  UISETP.NE.AND UP0, UPT, UR20, UR19, UPT ;  /* 0x000000131400728c */ /* 0x000fe4000bf05270 */
[----:B------:R-:W-:Y:S01]  /*4170*/  UPLOP3.LUT UP3, UPT, UPT, UPT, UPT, 0x80, 0x8 ;  /* 0x000000000008789c */ /* 0x000fe20003f6f070 */
[----:B------:R-:W-:Y:S01]  /*4180*/  UMOV UR35, 0x80004020 ;  /* 0x8000402000237882 */ /* 0x000fe20000000000 */
[----:B------:R-:W-:Y:S01]  /*4190*/  UMOV UR17, UR21 ;  /* 0x0000001500117c82 */ /* 0x000fe20008000000 */
[----:B------:R2:W-:Y:S01]  /*41a0*/  UTCHMMA.2CTA gdesc[UR34], gdesc[UR36], tmem[UR11], tmem[UR26], idesc[UR27], UPT ;  /* 0x00ff1a24220075ea */ /* 0x0005e2000ba0000b */
[----:B------:R2:W-:Y:S03]  /*41b0*/  UTCBAR.2CTA.MULTICAST [UR9], URZ, UR13 ;  /* 0x000000ff090073e9 */ /* 0x0005e6000820080d */
[----:B------:R-:W-:Y:S05]  /*41c0*/  BRA.U UP0, `(.L_x_86) ;  /* 0xfffffffd00787547 */ /* 0x000fea000b83ffff */
.L_x_83:
[----:B------:R-:W-:Y:S01]  /*41d0*/  UIADD3 UR10, UPT, UPT, UR10, 0x170, URZ ;  /* 0x000001700a0a7890 */ /* 0x000fe2000fffe0ff */
[----:B------:R-:W-:-:S08]  /*41e0*/  UMOV UR20, UR19 ;  /* 0x0000001300147c82 */ /* 0x000fd00008000000 */
[----:B------:R4:W-:Y:S01]  /*41f0*/  UTCBAR.2CTA.MULTICAST [UR10], URZ, UR12 ;  /* 0x000000ff0a0073e9 */ /* 0x0009e2000820080c */
[----:B------:R-:W-:Y:S02]  /*4200*/  NOP ;  /* 0x0000000000007918 */ /* 0x000fe40000000000 */
.L_x_81:
[----:B------:R-:W-:Y:S01]  /*4210*/  UIADD3 UR22, UPT, UPT, UR22, 0x1, URZ ;  /* 0x0000000116167890 */ /* 0x000fe2000fffe0ff */
[----:B------:R-:W-:-:S03]  /*4220*/  ISETP.NE.AND P0, PT, R8, 0x2, PT ;  /* 0x000000020800780c */ /* 0x000fc60003f05270 */
[----:B------:R-:W-:Y:S01]  /*4230*/  UISETP.NE.AND UP0, UPT, UR22, 0x4, UPT ;  /* 0x000000041600788c */ /* 0x000fe2000bf05270 */
[----:B-12---:R-:W-:Y:S02]  /*4240*/  SEL R0, RZ, 0x1, P0 ;  /* 0x00000001ff007807 */ /* 0x006fe40000000000 */
[----:B------:R-:W-:Y:S01]  /*4250*/  SEL R8, R8, RZ, P0 ;  /* 0x000000ff08087207 */ /* 0x000fe20000000000 */
[----:B------:R-:W-:Y:S01]  /*4260*/  USEL UR6, URZ, 0x1, UP0 ;  /* 0x00000001ff067887 */ /* 0x000fe20008000000 */
[----:B------:R-:W-:Y:S01]  /*4270*/  LOP3.LUT R3, R3, R0, RZ, 0x3c, !PT ;  /* 0x0000000003037212 */ /* 0x000fe200078e3cff */
[----:B------:R-:W-:-:S04]  /*4280*/  USEL UR22, UR22, URZ, UP0 ;  /* 0x000000ff16167287 */ /* 0x000fc80008000000 */
[----:B------:R-:W-:Y:S01]  /*4290*/  LOP3.LUT R9, R9, UR6, RZ, 0x3c, !PT ;  /* 0x0000000609097c12 */ /* 0x000fe2000f8e3cff */
[----:B------:R-:W-:Y:S07]  /*42a0*/  @P1 BRA `(.L_x_87) ;  /* 0xfffffff800b01947 */ /* 0x000fee000383ffff */
[----:B------:R-:W1:Y:S01]  /*42b0*/  S2UR UR6, SR_CgaCtaId ;  /* 0x00000000000679c3 */ /* 0x000e620000008800 */
[----:B------:R-:W-:Y:S01]  /*42c0*/  ELECT P0, URZ, PT ;  /* 0x0000000000ff782f */ /* 0x000fe20003800000 */
[----:B------:R-:W-:Y:S01]  /*42d0*/  HFMA2 R0, -RZ, RZ, 0, 5.9604644775390625e-08 ;  /* 0x00000001ff007431 */ /* 0x000fe200000001ff */
[----:B------:R-:W-:-:S05]  /*42e0*/  UMOV UR7, 0x40 ;  /* 0x0000004000077882 */ /* 0x000fca0000000000 */
[----:B------:R-:W-:Y:S01]  /*42f0*/  UVIRTCOUNT.DEALLOC.SMPOOL 0x80 ;  /* 0x000000800000784c */ /* 0x000fe20000000000 */
[----:B------:R-:W-:Y:S02]  /*4300*/  UISETP.NE.AND UP0, UPT, UR5, URZ, UPT ;  /* 0x000000ff0500728c */ /* 0x000fe4000bf05270 */
[----:B-1----:R-:W-:-:S09]  /*4310*/  ULEA UR6, UR6, UR7, 0x18 ;  /* 0x0000000706067291 */ /* 0x002fd2000f8ec0ff */
[----:B------:R1:W-:Y:S01]  /*4320*/  @P0 STS.U8 [UR6+0x1c], R0 ;  /* 0x00001c00ff000988 */ /* 0x0003e20008000006 */
[----:B------:R-:W-:Y:S05]  /*4330*/  BRA.U UP0, `(.L_x_88) ;  /* 0x0000000100a07547 */ /* 0x000fea000b800000 */
[----:B------:R-:W-:Y:S01]  /*4340*/  UIADD3 UR5, UPT, UPT, UR8, 0x190, URZ ;  /* 0x0000019008057890 */ /* 0x000fe2000fffe0ff */
[----:B------:R-:W-:-:S03]  /*4350*/  SHF.L.U32 R2, R9, 0x1f, RZ ;  /* 0x0000001f09027819 */ /* 0x000fc600000006ff */
[----:B------:R-:W-:-:S09]  /*4360*/  ULEA UR7, UR22, UR5, 0x3 ;  /* 0x0000000516077291 */ /* 0x000fd2000f8e18ff */
[----:B------:R-:W2:Y:S02]  /*4370*/  SYNCS.PHASECHK.TRANS64.TRYWAIT P0, [UR7], R2 ;  /* 0x00000002ff0075a7 */ /* 0x000ea40008001107 */
[----:B--2---:R-:W-:Y:S05]  /*4380*/  @!P0 BRA `(.L_x_89) ;  /* 0x0000006400908947 */ /* 0x004fea0003800000 */
.L_x_209:
[----:B------:R-:W-:-:S04]  /*4390*/  UIADD3 UR9, UPT, UPT, UR22, 0x1, URZ ;  /* 0x0000000116097890 */ /* 0x000fc8000fffe0ff */
[----:B------:R-:W-:-:S04]  /*43a0*/  UISETP.NE.AND UP1, UPT, UR9, 0x4, UPT ;  /* 0x000000040900788c */ /* 0x000fc8000bf25270 */
[----:B----4-:R-:W-:Y:S02]  /*43b0*/  USEL UR10, URZ, 0x1, UP1 ;  /* 0x00000001ff0a7887 */ /* 0x010fe40008800000 */
[----:B------:R-:W-:-:S04]  /*43c0*/  USEL UR9, UR9, URZ, UP1 ;  /* 0x000000ff09097287 */ /* 0x000fc80008800000 */
[----:B------:R-:W-:Y:S01]  /*43d0*/  ULEA UR7, UR9, UR5, 0x3 ;  /* 0x0000000509077291 */ /* 0x000fe2000f8e18ff */
[----:B-1----:R-:W-:-:S04]  /*43e0*/  LOP3.LUT R2, R9, UR10, RZ, 0x3c, !PT ;  /* 0x0000000a09027c12 */ /* 0x002fc8000f8e3cff */
[----:B------:R-:W-:-:S04]  /*43f0*/  SHF.L.U32 R3, R2, 0x1f, RZ ;  /* 0x0000001f02037819 */ /* 0x000fc800000006ff */
[----:B------:R-:W1:Y:S02]  /*4400*/  SYNCS.PHASECHK.TRANS64.TRYWAIT P0, [UR7], R3 ;  /* 0x00000003ff0075a7 */ /* 0x000e640008001107 */
[----:B-1----:R-:W-:Y:S05]  /*4410*/  @!P0 BRA `(.L_x_90) ;  /* 0x0000006400848947 */ /* 0x002fea0003800000 */
.L_x_211:
        /* <DEDUP_REMOVED lines=9> */
.L_x_213:
[----:B------:R-:W-:-:S04]  /*44b0*/  UIADD3 UR9, UPT, UPT, UR9, 0x1, URZ ;  /* 0x0000000109097890 */ /* 0x000fc8000fffe0ff */
[----:B------:R-:W-:-:S04]  /*44c0*/  UISETP.NE.AND UP1, UPT, UR9, 0x4, UPT ;  /* 0x000000040900788c */ /* 0x000fc8000bf25270 */
[----:B------:R-:W-:Y:S02]  /*44d0*/  USEL UR7, URZ, 0x1, UP1 ;  /* 0x00000001ff077887 */ /* 0x000fe40008800000 */
[----:B------:R-:W-:-:S04]  /*44e0*/  USEL UR9, UR9, URZ, UP1 ;  /* 0x000000ff09097287 */ /* 0x000fc80008800000 */
[----:B------:R-:W-:Y:S01]  /*44f0*/  ULEA UR9, UR9, UR5, 0x3 ;  /* 0x0000000509097291 */ /* 0x000fe2000f8e18ff */
[----:B------:R-:W-:-:S04]  /*4500*/  LOP3.LUT R2, R2, UR7, RZ, 0x3c, !PT ;  /* 0x0000000702027c12 */ /* 0x000fc8000f8e3cff */
[----:B------:R-:W-:Y:S01]  /*4510*/  SHF.L.U32 R2, R2, 0x1f, RZ ;  /* 0x0000001f02027819 */ /* 0x000fe200000006ff */
[----:B-1----:R-:W-:-:S04]  /*4520*/  IMAD.U32 R0, RZ, RZ, UR9 ;  /* 0x00000009ff007e24 */ /* 0x002fc8000f8e00ff */
[----:B------:R1:W2:Y:S03]  /*4530*/  SYNCS.PHASECHK.TRANS64.TRYWAIT P0, [R0+URZ], R2 ;  /* 0x00000002000075a7 */ /* 0x0002a600080011ff */
[----:B--2---:R-:W-:Y:S05]  /*4540*/  @!P0 NANOSLEEP.SYNCS 0x989680 ;  /* 0x009896800000895d */ /* 0x004fea0003900000 */
[----:B------:R-:W2:Y:S02]  /*4550*/  @!P0 SYNCS.PHASECHK.TRANS64 P0, [R0+URZ], R2 ;  /* 0x00000002000085a7 */ /* 0x000ea400080010ff */
[----:B--2---:R-:W-:Y:S05]  /*4560*/  @P0 BRA `(.L_x_92) ;  /* 0x0000000000200947 */ /* 0x004fea0003800000 */
.L_x_93:
[----:B--2---:R2:W4:Y:S02]  /*4570*/  SYNCS.PHASECHK.TRANS64.TRYWAIT P0, [R0+URZ], R2 ;  /* 0x00000002000075a7 */ /* 0x00452400080011ff */
[----:B----4-:R-:W-:Y:S05]  /*4580*/  @!P0 NANOSLEEP.SYNCS 0x989680 ;  /* 0x009896800000895d */ /* 0x010fea0003900000 */
[----:B------:R-:W4:Y:S02]  /*4590*/  @!P0 SYNCS.PHASECHK.TRANS64 P0, [R0+URZ], R2 ;  /* 0x00000002000085a7 */ /* 0x000f2400080010ff */
[----:B----4-:R-:W-:Y:S05]  /*45a0*/  @!P0 BRA `(.L_x_93) ;  /* 0xfffffffc00f08947 */ /* 0x010fea000383ffff */
[----:B------:R-:W-:Y:S05]  /*45b0*/  BRA `(.L_x_92) ;  /* 0x00000000000c7947 */ /* 0x000fea0003800000 */
.L_x_88:
[----:B------:R-:W-:-:S04]  /*45c0*/  UIADD3 UR5, UPT, UPT, UR8, 0x1d0, URZ ;  /* 0x000001d008057890 */ /* 0x000fc8000fffe0ff */
[----:B------:R-:W-:-:S09]  /*45d0*/  UPRMT UR5, UR4, 0x654, UR5 ;  /* 0x0000065404057896 */ /* 0x000fd20008000005 */
[----:B------:R-:W-:Y:S03]  /*45e0*/  SYNCS.ARRIVE.TRANS64.RED.A1T0 RZ, [UR5], RZ ;  /* 0x000000ffffff79a7 */ /* 0x000fe60008100405 */
.L_x_92:
[----:B-12---:R-:W-:Y:S01]  /*45f0*/  SHF.L.U32 R2, RZ, 0x1f, RZ ;  /* 0x0000001fff027819 */ /* 0x006fe200000006ff */
[----:B------:R-:W-:Y:S01]  /*4600*/  UIADD3 UR5, UPT, UPT, UR8, 0x1d0, URZ ;  /* 0x000001d008057890 */ /* 0x000fe2000fffe0ff */
[----:B------:R-:W-:Y:S02]  /*4610*/  PLOP3.LUT P0, PT, PT, PT, UP0, 0x80, 0x8 ;  /* 0x000000000008781c */ /* 0x000fe40003f0f008 */
[----:B------:R-:W1:Y:S02]  /*4620*/  SYNCS.PHASECHK.TRANS64.TRYWAIT P1, [UR8+0x1d0], R2 ;  /* 0x0001d002ff0075a7 */ /* 0x000e640008021108 */
[----:B-1----:R-:W-:Y:S09]  /*4630*/  @!P1 BRA `(.L_x_94) ;  /* 0x00000064002c9947 */ /* 0x002ff20003800000 */
.L_x_215:
[----:B------:R-:W-:Y:S01]  /*4640*/  @!UP0 UPRMT UR5, UR4, 0x654, UR5 ;  /* 0x0000065404058896 */ /* 0x000fe20008000005 */
[----:B------:R-:W-:Y:S02]  /*4650*/  UMOV UR8, 0xffff ;  /* 0x0000ffff00087882 */ /* 0x000fe40000000000 */
[----:B------:R-:W-:-:S06]  /*4660*/  UMOV UR4, 0x1 ;  /* 0x0000000100047882 */ /* 0x000fcc0000000000 */
[----:B------:R-:W-:Y:S01]  /*4670*/  @!P0 SYNCS.ARRIVE.TRANS64.RED.A1T0 RZ, [UR5], RZ ;  /* 0x000000ffffff89a7 */ /* 0x000fe20008100405 */
[----:B------:R-:W-:Y:S01]  /*4680*/  NOP ;  /* 0x0000000000007918 */ /* 0x000fe20000000000 */
[----:B-1----:R-:W1:Y:S01]  /*4690*/  LDS R0, [UR6+0x14] ;  /* 0x00001406ff007984 */ /* 0x002e620008000800 */
[----:B------:R-:W-:-:S04]  /*46a0*/  ULOP3.LUT UR5, UR24, 0xffff, URZ, 0xc0, !UPT ;  /* 0x0000ffff18057892 */ /* 0x000fc8000f8ec0ff */
[----:B------:R-:W-:-:S04]  /*46b0*/  USHF.R.U32.HI UR5, URZ, 0x5, UR5 ;  /* 0x00000005ff057899 */ /* 0x000fc80008011605 */
[----:B------:R-:W-:Y:S02]  /*46c0*/  USHF.L.U32 UR8, UR8, UR5, URZ ;  /* 0x0000000508087299 */ /* 0x000fe400080006ff */
[----:B------:R-:W-:-:S04]  /*46d0*/  USHF.L.U32 UR4, UR4, UR5, URZ ;  /* 0x0000000504047299 */ /* 0x000fc800080006ff */
[----:B-1----:R-:W-:-:S04]  /*46e0*/  LOP3.LUT R0, R0, UR8, RZ, 0xc0, !PT ;  /* 0x0000000800007c12 */ /* 0x002fc8000f8ec0ff */
[----:B------:R-:W-:-:S13]  /*46f0*/  ISETP.NE.AND P0, PT, R0, UR8, PT ;  /* 0x0000000800007c0c */ /* 0x000fda000bf05270 */
[----:B------:R-:W-:Y:S05]  /*4700*/  @P0 BRA `(.L_x_95) ;  /* 0x0000000000580947 */ /* 0x000fea0003800000 */
[----:B------:R-:W1:Y:S02]  /*4710*/  LDS R0, [UR6+0x18] ;  /* 0x00001806ff007984 */ /* 0x000e640008000800 */
[----:B-1----:R-:W-:-:S04]  /*4720*/  LOP3.LUT R0, R0, UR4, RZ, 0xc0, !PT ;  /* 0x0000000400007c12 */ /* 0x002fc8000f8ec0ff */
[----:B------:R-:W-:-:S13]  /*4730*/  ISETP.NE.AND P0, PT, R0, UR4, PT ;  /* 0x0000000400007c0c */ /* 0x000fda000bf05270 */
[----:B------:R-:W-:Y:S05]  /*4740*/  @P0 BRA `(.L_x_96) ;  /* 0x00000000003c0947 */ /* 0x000fea0003800000 */
[----:B------:R-:W1:Y:S01]  /*4750*/  S2R R2, SR_LANEID ;  /* 0x0000000000027919 */ /* 0x000e620000000000 */
[----:B------:R-:W-:Y:S01]  /*4760*/  ULOP3.LUT UR8, URZ, UR8, URZ, 0x33, !UPT ;  /* 0x00000008ff087292 */ /* 0x000fe2000f8e33ff */
[----:B------:R-:W-:Y:S02]  /*4770*/  VOTEU.ANY UR7, UPT, PT ;  /* 0x0000000000077886 */ /* 0x000fe400038e0100 */
[----:B------:R-:W-:-:S03]  /*4780*/  UFLO.U32 UR7, UR7 ;  /* 0x00000007000772bd */ /* 0x000fc600080e0000 */
[----:B------:R-:W-:-:S04]  /*4790*/  IMAD.U32 R0, RZ, RZ, UR8 ;  /* 0x00000008ff007e24 */ /* 0x000fc8000f8e00ff */
[----:B------:R2:W3:Y:S02]  /*47a0*/  REDUX UR5, R0 ;  /* 0x00000000000573c4 */ /* 0x0004e40000000000 */
[----:B------:R1:W-:Y:S02]  /*47b0*/  UTCATOMSWS.AND URZ, UR8 ;  /* 0x0000000800ff79e3 */ /* 0x0003e40008000000 */
[----:B-1----:R-:W-:Y:S02]  /*47c0*/  ISETP.EQ.U32.AND P0, PT, R2, UR7, PT ;  /* 0x0000000702007c0c */ /* 0x002fe4000bf02070 */
[----:B--2---:R-:W-:Y:S02]  /*47d0*/  LOP3.LUT R0, RZ, UR4, RZ, 0x33, !PT ;  /* 0x00000004ff007c12 */ /* 0x004fe4000f8e33ff */
[----:B---3--:R-:W-:Y:S02]  /*47e0*/  MOV R2, UR5 ;  /* 0x0000000500027c02 */ /* 0x008fe40008000f00 */
[----:B------:R-:W1:Y:S07]  /*47f0*/  REDUX UR4, R0 ;  /* 0x00000000000473c4 */ /* 0x000e6e0000000000 */
[----:B------:R2:W-:Y:S01]  /*4800*/  @P0 ATOMS.AND RZ, [UR6+0x14], R2 ;  /* 0x00001402ffff098c */ /* 0x0005e2000a800006 */
[----:B-1----:R-:W-:-:S05]  /*4810*/  IMAD.U32 R0, RZ, RZ, UR4 ;  /* 0x00000004ff007e24 */ /* 0x002fca000f8e00ff */
[----:B------:R2:W-:Y:S01]  /*4820*/  @P0 ATOMS.AND RZ, [UR6+0x18], R0 ;  /* 0x00001800ffff098c */ /* 0x0005e2000a800006 */
[----:B------:R-:W-:Y:S05]  /*4830*/  BRA `(.L_x_97) ;  /* 0x0000000000147947 */ /* 0x000fea0003800000 */
.L_x_96:
[----:B------:R-:W-:Y:S02]  /*4840*/  MOV R2, 0x4860 ;  /* 0x0000486000027802 */ /* 0x000fe40000000f00 */
[----:B---345:R-:W-:Y:S05]  /*4850*/  CALL.REL.NOINC `($__internal_0_$__cuda_sm10x_tcgen05_guardrail_trap_col_being_dealloced_not_returned_by_alloc) ;  /* 0x00000068000c7944 */ /* 0x038fea0003c00000 */
[----:B------:R-:W-:Y:S05]  /*4860*/  BRA `(.L_x_97) ;  /* 0x0000000000087947 */ /* 0x000fea0003800000 */
.L_x_95:
[----:B------:R-:W-:Y:S02]  /*4870*/  MOV R2, 0x4890 ;  /* 0x0000489000027802 */ /* 0x000fe40000000f00 */
[----:B---345:R-:W-:Y:S05]  /*4880*/  CALL.REL.NOINC `($__internal_2_$__cuda_sm10x_tcgen05_guardrail_trap_unallocated_columns_being_dealloced) ;  /* 0x0000006800187944 */ /* 0x038fea0003c00000 */
.L_x_97:
[----:B------:R-:W-:Y:S01]  /*4890*/  NOP ;  /* 0x0000000000007918 */ /* 0x000fe20000000000 */
[----:B----4-:R-:W-:Y:S05]  /*48a0*/  EXIT ;  /* 0x000000000000794d */ /* 0x010fea0003800000 */
.L_x_68:
[----:B------:R-:W-:-:S09]  /*48b0*/  UISETP.NE.OR UP5, UPT, UR10, 0x3, !UP5 ;  /* 0x000000030a00788c */ /* 0x000fd2000efa5670 */
[----:B------:R-:W-:Y:S05]  /*48c0*/  BRA.U UP5, `(.L_x_98) ;  /* 0x0000001105747547 */ /* 0x000fea000b800000 */
[----:B------:R-:W1:Y:S01]  /*48d0*/  LDC R0, c[0x0][0xb30] ;  /* 0x0002cc00ff007b82 */ /* 0x000e620000000800 */
[----:B------:R-:W2:Y:S01]  /*48e0*/  LDCU.64 UR8, c[0x0][0x888] ;  /* 0x00011100ff0877ac */ /* 0x000ea20008000a00 */
[----:B------:R-:W-:Y:S02]  /*48f0*/  HFMA2 R27, -RZ, RZ, 0, 0 ;  /* 0x00000000ff1b7431 */ /* 0x000fe400000001ff */
[----:B------:R-:W-:Y:S01]  /*4900*/  IMAD.MOV.U32 R29, RZ, RZ, 0x1 ;  /* 0x00000001ff1d7424 */ /* 0x000fe200078e00ff */
[----:B------:R-:W-:Y:S01]  /*4910*/  MOV R25, 0x2000 ;  /* 0x0000200000197802 */ /* 0x000fe20000000f00 */
[----:B------:R-:W3:Y:S01]  /*4920*/  LDCU.64 UR4, c[0x0][0x890] ;  /* 0x00011200ff0477ac */ /* 0x000ee20008000a00 */
[----:B------:R-:W-:Y:S01]  /*4930*/  IMAD.MOV.U32 R28, RZ, RZ, RZ ;  /* 0x000000ffff1c7224 */ /* 0x000fe200078e00ff */
[----:B------:R-:W4:Y:S01]  /*4940*/  LDC R24, c[0x0][0x370] ;  /* 0x0000dc00ff187b82 */ /* 0x000f220000000800 */
[----:B------:R-:W-:Y:S01]  /*4950*/  UMOV UR7, 0x400 ;  /* 0x0000040000077882 */ /* 0x000fe20000000000 */
[----:B------:R-:W-:-:S02]  /*4960*/  UPLOP3.LUT UP1, UPT, UPT, UPT, UPT, 0x40, 0x4 ;  /* 0x000000000004789c */ /* 0x000fc40003f2e870 */
[----:B------:R-:W-:-:S04]  /*4970*/  ULEA UR7, UR37, UR7, 0x18 ;  /* 0x0000000725077291 */ /* 0x000fc8000f8ec0ff */
[----:B------:R-:W4:Y:S01]  /*4980*/  LDC R3, c[0x0][0xb0c] ;  /* 0x0002c300ff037b82 */ /* 0x000f220000000800 */
[----:B------:R-:W-:Y:S02]  /*4990*/  UIADD3 UR13, UPT, UPT, UR7, 0x118, URZ ;  /* 0x00000118070d7890 */ /* 0x000fe4000fffe0ff */
[----:B--2---:R-:W-:Y:S02]  /*49a0*/  UISETP.NE.U32.AND UP3, UPT, UR8, URZ, UPT ;  /* 0x000000ff0800728c */ /* 0x004fe4000bf65070 */
[----:B------:R-:W-:Y:S02]  /*49b0*/  UIADD3 UR41, UPT, UPT, UR7, 0x100, URZ ;  /* 0x0000010007297890 */ /* 0x000fe4000fffe0ff */
[----:B---3--:R-:W-:Y:S01]  /*49c0*/  UISETP.NE.U32.AND UP4, UPT, UR4, URZ, UPT ;  /* 0x000000ff0400728c */ /* 0x008fe2000bf85070 */
[----:B------:R-:W2:Y:S01]  /*49d0*/  LDC R18, c[0x0][0xb20] ;  /* 0x0002c800ff127b82 */ /* 0x000ea20000000800 */
[----:B-1----:R-:W-:Y:S01]  /*49e0*/  ISETP.NE.AND P1, PT, R0, 0x1, PT ;  /* 0x000000010000780c */ /* 0x002fe20003f25270 */
[----:B------:R-:W-:-:S02]  /*49f0*/  UISETP.NE.AND.EX UP3, UPT, UR9, URZ, UPT, UP3 ;  /* 0x000000ff0900728c */ /* 0x000fc4000bf65330 */
[----:B------:R-:W-:Y:S02]  /*4a00*/  UIADD3 UR33, UPT, UPT, UR7, 0x108, URZ ;  /* 0x0000010807217890 */ /* 0x000fe4000fffe0ff */
[----:B------:R-:W-:Y:S02]  /*4a10*/  UIADD3 UR25, UPT, UPT, UR7, 0x110, URZ ;  /* 0x0000011007197890 */ /* 0x000fe4000fffe0ff */
[----:B------:R-:W1:Y:S01]  /*4a20*/  LDC.64 R30, c[0x0][0x348] ;  /* 0x0000d200ff1e7b82 */ /* 0x000e620000000a00 */
[----:B------:R-:W-:Y:S02]  /*4a30*/  UPRMT UR13, UR37, 0x654, UR13 ;  /* 0x00000654250d7896 */ /* 0x000fe4000800000d */
[----:B------:R-:W-:-:S05]  /*4a40*/  UISETP.NE.AND.EX UP4, UPT, UR5, URZ, UPT, UP4 ;  /* 0x000000ff0500728c */ /* 0x000fca000bf85340 */
[----:B------:R-:W3:Y:S08]  /*4a50*/  LDC.64 R16, c[0x0][0xb10] ;  /* 0x0002c400ff107b82 */ /* 0x000ef00000000a00 */
[----:B------:R-:W1:Y:S08]  /*4a60*/  LDC.64 R6, c[0x0][0xb18] ;  /* 0x0002c600ff067b82 */ /* 0x000e700000000a00 */
[----:B------:R-:W1:Y:S08]  /*4a70*/  LDC.64 R4, c[0x0][0xb28] ;  /* 0x0002ca00ff047b82 */ /* 0x000e700000000a00 */
[----:B--2-4-:R-:W1:Y:S02]  /*4a80*/  LDC R19, c[0x0][0x374] ;  /* 0x0000dd00ff137b82 */ /* 0x014e640000000800 */
.L_x_109:
[C---:B------:R-:W-:Y:S02]  /*4a90*/  LEA R0, R28.reuse, UR7, 0x3 ;  /* 0x000000071c007c11 */ /* 0x040fe4000f8e18ff */
[----:B------:R-:W-:Y:S02]  /*4aa0*/  SHF.L.U32 R2, R27, 0x1f, RZ ;  /* 0x0000001f1b027819 */ /* 0x000fe400000006ff */
[----:B------:R-:W-:Y:S02]  /*4ab0*/  LEA R20, R28, UR7, 0x4 ;  /* 0x000000071c147c11 */ /* 0x000fe4000f8e20ff */
[----:B--2---:R-:W2:Y:S02]  /*4ac0*/  SYNCS.PHASECHK.TRANS64.TRYWAIT P0, [R0+URZ+0x150], R2 ;  /* 0x00015002000075a7 */ /* 0x004ea400080011ff */
[----:B--2---:R-:W-:Y:S05]  /*4ad0*/  @!P0 BRA `(.L_x_99) ;  /* 0x00000060001c8947 */ /* 0x004fea0003800000 */
.L_x_216:
[----:B------:R-:W-:Y:S01]  /*4ae0*/  ISETP.GE.AND P0, PT, R40, 0x1, PT ;  /* 0x000000012800780c */ /* 0x000fe20003f06270 */
[----:B------:R-:W4:Y:S01]  /*4af0*/  LDS.128 R20, [R20+0x1e0] ;  /* 0x0001e00014147984 */ /* 0x000f220000000c00 */
[----:B--2---:R-:W-:Y:S01]  /*4b00*/  VIADD R0, R0, 0x160 ;  /* 0x0000016000007836 */ /* 0x004fe20000000000 */
[----:B------:R-:W-:Y:S01]  /*4b10*/  @!PT LDS RZ, [RZ] ;  /* 0x00000000fffff984 */ /* 0x000fe20000000800 */
[----:B------:R-:W-:Y:S01]  /*4b20*/  @!PT LDS RZ, [RZ] ;  /* 0x00000000fffff984 */ /* 0x000fe20000000800 */
[----:B------:R-:W-:Y:S01]  /*4b30*/  @!PT LDS RZ, [RZ] ;  /* 0x00000000fffff984 */ /* 0x000fe20000000800 */
[----:B------:R-:W-:Y:S01]  /*4b40*/  @!PT LDS RZ, [RZ] ;  /* 0x00000000fffff984 */ /* 0x000fe20000000800 */
[----:B------:R2:W-:Y:S06]  /*4b50*/  MEMBAR.ALL.CTA ;  /* 0x0000000000007992 */ /* 0x0005ec0000008000 */
[----:B--2---:R-:W2:Y:S01]  /*4b60*/  FENCE.VIEW.ASYNC.S ;  /* 0x00000000000073c6 */ /* 0x004ea20000000000 */
[----:B------:R-:W-:Y:S04]  /*4b70*/  PRMT R0, RZ, 0x654, R0 ;  /* 0x00000654ff007816 */ /* 0x000fe80000000000 */
[----:B--2---:R2:W-:Y:S01]  /*4b80*/  SYNCS.ARRIVE.TRANS64.RED.A1T0 RZ, [R0+URZ], RZ ;  /* 0x000000ff00ff79a7 */ /* 0x0045e200081004ff */
[----:B----4-:R-:W-:Y:S11]  /*4b90*/  LOP3.LUT P3, RZ, R22, 0x1, RZ, 0xc0, !PT ;  /* 0x0000000116ff7812 */ /* 0x010ff6000786c0ff */
[----:B------:R-:W-:Y:S02]  /*4ba0*/  @!UPT UIADD3 URZ, UPT, UPT, URZ, URZ, URZ ;  /* 0x000000fffffff290 */ /* 0x000fe4000fffe0ff */
[----:B------:R-:W-:Y:S02]  /*4bb0*/  @P3 MOV R11, R20 ;  /* 0x00000014000b3202 */ /* 0x000fe40000000f00 */
[----:B------:R-:W-:Y:S01]  /*4bc0*/  @P3 LOP3.LUT R10, R21, 0xffff, RZ, 0xc0, !PT ;  /* 0x0000ffff150a3812 */ /* 0x000fe200078ec0ff */
[----:B--2---:R-:W-:Y:S06]  /*4bd0*/  @!P0 BRA `(.L_x_100) ;  /* 0x0000000000a48947 */ /* 0x004fec0003800000 */
[-C--:B-1----:R-:W-:Y:S01]  /*4be0*/  IMAD.HI.U32 R0, R19, R7.reuse, RZ ;  /* 0x0000000713007227 */ /* 0x082fe200078e00ff */
[----:B------:R-:W-:Y:S02]  /*4bf0*/  ISETP.NE.AND P0, PT, R6, 0x1, PT ;  /* 0x000000010600780c */ /* 0x000fe40003f05270 */
[----:B------:R-:W-:Y:S01]  /*4c00*/  ISETP.NE.AND P2, PT, R40, 0x1, PT ;  /* 0x000000012800780c */ /* 0x000fe20003f45270 */
[----:B---3--:R-:W-:Y:S01]  /*4c10*/  IMAD.HI.U32 R9, R24, R16, RZ ;  /* 0x0000001018097227 */ /* 0x008fe200078e00ff */
[----:B------:R-:W-:Y:S02]  /*4c20*/  SHF.R.U32.HI R0, RZ, R18, R0 ;  /* 0x00000012ff007219 */ /* 0x000fe40000011600 */
[----:B------:R-:W-:Y:S01]  /*4c30*/  ISETP.NE.AND P4, PT, R3, 0x1, PT ;  /* 0x000000010300780c */ /* 0x000fe20003f85270 */
[----:B------:R-:W-:Y:S01]  /*4c40*/  IMAD.HI.U32 R13, R10, R7, RZ ;  /* 0x000000070a0d7227 */ /* 0x000fe200078e00ff */
[----:B------:R-:W-:Y:S02]  /*4c50*/  SHF.R.U32.HI R9, RZ, R17, R9 ;  /* 0x00000011ff097219 */ /* 0x000fe40000011609 */
[----:B------:R-:W-:Y:S01]  /*4c60*/  SEL R0, R19, R0, !P0 ;  /* 0x0000000013007207 */ /* 0x000fe20004000000 */
[----:B------:R-:W-:Y:S01]  /*4c70*/  IMAD.HI.U32 R12, R11, R16, RZ ;  /* 0x000000100b0c7227 */ /* 0x000fe200078e00ff */
[----:B------:R-:W-:Y:S03]  /*4c80*/  SEL R9, R24, R9, !P4 ;  /* 0x0000000918097207 */ /* 0x000fe60006000000 */
[-C--:B------:R-:W-:Y:S01]  /*4c90*/  IMAD.HI.U32 R8, R0, R4.reuse, RZ ;  /* 0x0000000400087227 */ /* 0x080fe200078e00ff */
[----:B------:R-:W-:Y:S03]  /*4ca0*/  SHF.R.U32.HI R12, RZ, R17, R12 ;  /* 0x00000011ff0c7219 */ /* 0x000fe6000001160c */
[----:B------:R-:W-:Y:S01]  /*4cb0*/  IMAD.HI.U32 R2, R9, R4, RZ ;  /* 0x0000000409027227 */ /* 0x000fe200078e00ff */
[-C--:B------:R-:W-:Y:S02]  /*4cc0*/  @P2 SHF.R.U32.HI R0, RZ, R5.reuse, R8 ;  /* 0x00000005ff002219 */ /* 0x080fe40000011608 */
[----:B------:R-:W-:Y:S02]  /*4cd0*/  SHF.R.U32.HI R8, RZ, R18, R13 ;  /* 0x00000012ff087219 */ /* 0x000fe4000001160d */
[----:B------:R-:W-:Y:S01]  /*4ce0*/  @P2 SHF.R.U32.HI R9, RZ, R5, R2 ;  /* 0x00000005ff092219 */ /* 0x000fe20000011602 */
[----:B------:R-:W-:Y:S01]  /*4cf0*/  IMAD R0, R40, R0, RZ ;  /* 0x0000000028007224 */ /* 0x000fe200078e02ff */
[----:B------:R-:W-:Y:S02]  /*4d00*/  SEL R8, R10, R8, !P0 ;  /* 0x000000080a087207 */ /* 0x000fe40004000000 */
[----:B------:R-:W-:Y:S01]  /*4d10*/  SEL R2, R11, R12, !P4 ;  /* 0x0000000c0b027207 */ /* 0x000fe20006000000 */
[----:B------:R-:W-:Y:S01]  /*4d20*/  IMAD R12, R40, R9, RZ ;  /* 0x00000009280c7224 */ /* 0x000fe200078e02ff */
[C---:B------:R-:W-:Y:S01]  /*4d30*/  ISETP.GE.AND P0, PT, R8.reuse, R0, PT ;  /* 0x000000000800720c */ /* 0x040fe20003f06270 */
[----:B------:R-:W-:Y:S03]  /*4d40*/  IMAD.HI.U32 R0, R8, R4, RZ ;  /* 0x0000000408007227 */ /* 0x000fe600078e00ff */
[----:B------:R-:W-:Y:S02]  /*4d50*/  ISETP.GE.OR P0, PT, R2, R12, P0 ;  /* 0x0000000c0200720c */ /* 0x000fe40000706670 */
[-C--:B------:R-:W-:Y:S04]  /*4d60*/  SHF.R.U32.HI R0, RZ, R5.reuse, R0 ;  /* 0x00000005ff007219 */ /* 0x080fe80000011600 */
[----:B------:R-:W-:Y:S05]  /*4d70*/  SEL R13, R8, R0, !P2 ;  /* 0x00000000080d7207 */ /* 0x000fea0005000000 */
[----:B------:R-:W-:Y:S02]  /*4d80*/  IMAD.MOV R12, RZ, RZ, -R13 ;  /* 0x000000ffff0c7224 */ /* 0x000fe400078e0a0d */
[----:B------:R-:W-:Y:S04]  /*4d90*/  @!P0 IMAD.HI.U32 R0, R2, R4, RZ ;  /* 0x0000000402008227 */ /* 0x000fe800078e00ff */
[----:B------:R-:W-:Y:S01]  /*4da0*/  IMAD R12, R40, R12, R8 ;  /* 0x0000000c280c7224 */ /* 0x000fe200078e0208 */
[----:B------:R-:W-:Y:S04]  /*4db0*/  @!P0 SHF.R.U32.HI R0, RZ, R5, R0 ;  /* 0x00000005ff008219 */ /* 0x000fe80000011600 */
[----:B------:R-:W-:Y:S04]  /*4dc0*/  @!P0 SEL R0, R2, R0, !P2 ;  /* 0x0000000002008207 */ /* 0x000fe80005000000 */
[----:B------:R-:W-:Y:S01]  /*4dd0*/  @!P0 IADD3 R13, PT, PT, R13, -R0, RZ ;  /* 0x800000000d0d8210 */ /* 0x000fe20007ffe0ff */
[----:B------:R-:W-:Y:S01]  /*4de0*/  @!P0 IMAD R0, R9, R12, R0 ;  /* 0x0000000c09008224 */ /* 0x000fe200078e0200 */
[----:B------:R-:W-:Y:S01]  /*4df0*/  IADD3 R9, PT, PT, -R8, RZ, RZ ;  /* 0x000000ff08097210 */ /* 0x000fe20007ffe1ff */
[--C-:B------:R-:W-:Y:S02]  /*4e00*/  IMAD.MOV R12, RZ, RZ, -R2.reuse ;  /* 0x000000ffff0c7224 */ /* 0x100fe400078e0a02 */
[----:B------:R-:W-:Y:S02]  /*4e10*/  @!P0 IMAD R8, R13, R40, R2 ;  /* 0x000000280d088224 */ /* 0x000fe400078e0202 */
[----:B------:R-:W-:Y:S02]  /*4e20*/  @!P0 IMAD.MOV.U32 R2, RZ, RZ, R0 ;  /* 0x000000ffff028224 */ /* 0x000fe400078e0000 */
[----:B------:R-:W-:Y:S02]  /*4e30*/  IMAD R11, R3, R12, R11 ;  /* 0x0000000c030b7224 */ /* 0x000fe400078e020b */
[----:B------:R-:W-:Y:S02]  /*4e40*/  IMAD R10, R6, R9, R10 ;  /* 0x00000009060a7224 */ /* 0x000fe400078e020a */
[----:B------:R-:W-:Y:S02]  /*4e50*/  IMAD R11, R2, R3, R11 ;  /* 0x00000003020b7224 */ /* 0x000fe400078e020b */
[----:B------:R-:W-:Y:S02]  /*4e60*/  IMAD R10, R8, R6, R10 ;  /* 0x00000006080a7224 */ /* 0x000fe400078e020a */
.L_x_100:
[----:B------:R-:W-:Y:S05]  /*4e70*/  BRA.U UP1, `(.L_x_101) ;  /* 0x0000000101107547 */ /* 0x000fea000b800000 */
[----:B------:R-:W-:Y:S04]  /*4e80*/  MOV R2, UR6 ;  /* 0x0000000600027c02 */ /* 0x000fe80008000f00 */
[----:B------:R-:W-:Y:S04]  /*4e90*/  SHF.L.U32 R2, R2, 0x1f, RZ ;  /* 0x0000001f02027819 */ /* 0x000fe800000006ff */
[----:B------:R-:W2:Y:S02]  /*4ea0*/  SYNCS.PHASECHK.TRANS64.TRYWAIT P0, [UR7+0x148], R2 ;  /* 0x00014802ff0075a7 */ /* 0x000ea40008001107 */
[----:B--2---:R-:W-:Y:S05]  /*4eb0*/  @!P0 BRA `(.L_x_102) ;  /* 0x0000005c00388947 */ /* 0x004fea0003800000 */
.L_x_101:
[----:B------:R-:W-:Y:S02]  /*4ec0*/  R2UR UR42, R15 ;  /* 0x000000000f2a72ca */ /* 0x000fe400000e0000 */
[----:B------:R-:W-:Y:S02]  /*4ed0*/  R2UR UR43, R14 ;  /* 0x000000000e2b72ca */ /* 0x000fe400000e0000 */
[----:B------:R-:W-:Y:S02]  /*4ee0*/  ISETP.NE.U32.AND P2, PT, RZ, UR4, PT ;  /* 0x00000004ff007c0c */ /* 0x000fe4000bf45070 */
[----:B------:R-:W-:Y:S02]  /*4ef0*/  SHF.L.U32 R14, R29, 0x1f, RZ ;  /* 0x0000001f1d0e7819 */ /* 0x000fe400000006ff */
[----:B------:R-:W-:Y:S05]  /*4f00*/  ISETP.NE.AND.EX P2, PT, RZ, UR5, PT, P2 ;  /* 0x00000005ff007c0c */ /* 0x000fea000bf45320 */
[----:B------:R-:W-:Y:S02]  /*4f10*/  USHF.L.U32 UR42, UR42, 0x8, URZ ;  /* 0x000000082a2a7899 */ /* 0x000fe400080006ff */
[----:B------:R-:W-:Y:S01]  /*4f20*/  USHF.L.U32 UR43, UR43, 0x6, URZ ;  /* 0x000000062b2b7899 */ /* 0x000fe200080006ff */
[----:B------:R-:W-:Y:S11]  /*4f30*/  BRA.U !UP4, `(.L_x_103) ;  /* 0x000000010c347547 */ /* 0x000ff6000b800000 */
[----:B------:R-:W-:Y:S01]  /*4f40*/  UPLOP3.LUT UP0, UPT, UPT, UPT, UP3, 0x80, 0x8 ;  /* 0x000000000008789c */ /* 0x000fe20003f0f030 */
[----:B--2---:R-:W-:Y:S02]  /*4f50*/  HFMA2 R0, -RZ, RZ, 0, 5.9604644775390625e-08 ;  /* 0x00000001ff007431 */ /* 0x004fe400000001ff */
[----:B------:R-:W-:Y:S03]  /*4f60*/  IMAD.MOV.U32 R92, RZ, RZ, 0x1 ;  /* 0x00000001ff5c7424 */ /* 0x000fe600078e00ff */
[----:B------:R-:W-:Y:S05]  /*4f70*/  PLOP3.LUT P0, PT, PT, PT, UP0, 0x80, 0x8 ;  /* 0x000000000008781c */ /* 0x000fea0003f0f008 */
[----:B------:R-:W2:Y:S01]  /*4f80*/  @UP0 LDCU.64 UR10, c[0x0][0x888] ;  /* 0x00011100ff0a07ac */ /* 0x000ea20008000a00 */
[----:B------:R-:W-:Y:S07]  /*4f90*/  @UP0 UIMAD UR8, UR36, UR4, URZ ;  /* 0x00000004240802a4 */ /* 0x000fee000f8e02ff */
[----:B------:R-:W-:Y:S01]  /*4fa0*/  @!P0 PRMT R92, R0, 0x7610, R92 ;  /* 0x00007610005c8816 */ /* 0x000fe2000000005c */
[----:B--2---:R-:W-:Y:S03]  /*4fb0*/  @UP0 UIMAD.WIDE UR10, UR8, 0x4, UR10 ;  /* 0x00000004080a08a5 */ /* 0x004fe6000f8e020a */
[----:B------:R-:W2:Y:S03]  /*4fc0*/  @!UP0 LDCU UR8, c[0x0][0x880] ;  /* 0x00011000ff0887ac */ /* 0x000ea60008000800 */
[----:B------:R-:W-:Y:S01]  /*4fd0*/  IMAD.U32 R8, RZ, RZ, UR10 ;  /* 0x0000000aff087e24 */ /* 0x000fe2000f8e00ff */
[----:B------:R-:W-:Y:S05]  /*4fe0*/  MOV R9, UR11 ;  /* 0x0000000b00097c02 */ /* 0x000fea0008000f00 */
[----:B-----5:R4:W5:Y:S02]  /*4ff0*/  @P0 LDG.E R49, desc[UR46][R8.64] ;  /* 0x0000002e08310981 */ /* 0x020964000c1e1900 */
[----:B--2-4-:R-:W-:Y:S07]  /*5000*/  @!P0 IMAD.U32 R49, RZ, RZ, UR8 ;  /* 0x00000008ff318e24 */ /* 0x014fee000f8e00ff */
.L_x_103:
[----:B-----5:R-:W-:Y:S01]  /*5010*/  @!P2 FSETP.EQ.AND P0, PT, R49, RZ, PT ;  /* 0x000000ff3100a20b */ /* 0x020fe20003f02000 */
[----:B------:R-:W-:Y:S01]  /*5020*/  @!UPT UIADD3 URZ, UPT, UPT, URZ, URZ, URZ ;  /* 0x000000fffffff290 */ /* 0x000fe2000fffe0ff */
[----:B------:R-:W-:Y:S11]  /*5030*/  @!P2 BRA `(.L_x_104) ;  /* 0x000000000014a947 */ /* 0x000ff60003800000 */
[----:B------:R-:W-:Y:S02]  /*5040*/  LOP3.LUT P2, RZ, R92, 0xff, RZ, 0xc0, !PT ;  /* 0x000000ff5cff7812 */ /* 0x000fe4000784c0ff */
[----:B------:R-:W-:Y:S04]  /*5050*/  PLOP3.LUT P0, PT, PT, PT, UP0, 0x80, 0x8 ;  /* 0x000000000008781c */ /* 0x000fe80003f0f008 */
[----:B------:R-:W-:Y:S07]  /*5060*/  PLOP3.LUT P0, PT, P0, PT, PT, 0x8, 0x80 ;  /* 0x000000000080781c */ /* 0x000fee000070e170 */
[----:B------:R-:W-:Y:S11]  /*5070*/  @P2 FSETP.EQ.AND P0, PT, R49, RZ, PT ;  /* 0x000000ff3100220b */ /* 0x000ff60003f02000 */
[----:B------:R-:W-:Y:S02]  /*5080*/  @!UPT UIADD3 URZ, UPT, UPT, URZ, URZ, URZ ;  /* 0x000000fffffff290 */ /* 0x000fe4000fffe0ff */
.L_x_104:
[----:B------:R-:W4:Y:S01]  /*5090*/  SYNCS.PHASECHK.TRANS64.TRYWAIT P2, [UR7+0x120], R14 ;  /* 0x0001200eff0075a7 */ /* 0x000f220008041107 */
[----:B------:R-:W-:Y:S04]  /*50a0*/  ELECT P4, URZ, PT ;  /* 0x0000000000ff782f */ /* 0x000fe80003880000 */
[----:B------:R-:W-:Y:S11]  /*50b0*/  PLOP3.LUT P4, PT, P0, P4, PT, 0xf2, 0x2f ;  /* 0x00000000002f781c */ /* 0x000ff60000789e72 */
[----:B------:R-:W-:Y:S02]  /*50c0*/  @!UPT UIADD3 URZ, UPT, UPT, URZ, URZ, URZ ;  /* 0x000000fffffff290 */ /* 0x000fe4000fffe0ff */
[----:B-1----:R-:W-:Y:S05]  /*50d0*/  @!P4 IADD3 R8, P0, PT, R30, 0x580, RZ ;  /* 0x000005801e08c810 */ /* 0x002fea0007f1e0ff */
[----:B--2---:R-:W-:Y:S01]  /*50e0*/  @!P4 IMAD.X R2, RZ, RZ, R31, P0 ;  /* 0x000000ffff02c224 */ /* 0x004fe200000e061f */
[----:B----4-:R-:W-:Y:S07]  /*50f0*/  @!P2 BRA `(.L_x_105) ;  /* 0x0000005800c0a947 */ /* 0x010fee0003800000 */
.L_x_219:
[----:B------:R-:W-:Y:S01]  /*5100*/  @!P4 R2UR UR9, R8 ;  /* 0x000000000809c2ca */ /* 0x000fe200000e0000 */
[----:B------:R-:W-:Y:S01]  /*5110*/  VOTEU.ALL UP1, P4 ;  /* 0x0000000000ff7886 */ /* 0x000fe20002020000 */
[----:B------:R-:W-:Y:S01]  /*5120*/  @!P4 R2UR UR8, R2 ;  /* 0x000000000208c2ca */ /* 0x000fe200000e0000 */
[----:B------:R-:W-:Y:S01]  /*5130*/  VOTEU.ALL UP2, P4 ;  /* 0x0000000000ff7886 */ /* 0x000fe20002040000 */
[----:B------:R-:W-:Y:S01]  /*5140*/  UMOV UR16, 0x0 ;  /* 0x0000000000107882 */ /* 0x000fe20000000000 */
[----:B------:R-:W-:Y:S01]  /*5150*/  UMOV UR17, 0x10000000 ;  /* 0x1000000000117882 */ /* 0x000fe20000000000 */
[----:B------:R-:W-:Y:S01]  /*5160*/  @!UP1 UIADD3 UR40, UPT, UPT, UR7, 0x400, URZ ;  /* 0x0000040007289890 */ /* 0x000fe2000fffe0ff */
[----:B-1----:R-:W-:Y:S01]  /*5170*/  @!P4 IMAD.MOV.U32 R0, RZ, RZ, 0x2000 ;  /* 0x00002000ff00c424 */ /* 0x002fe200078e00ff */
[----:B------:R-:W-:Y:S01]  /*5180*/  UMOV UR44, UR36 ;  /* 0x00000024002c7c82 */ /* 0x000fe20008000000 */
[----:B------:R-:W-:Y:S01]  /*5190*/  @!UP1 UIADD3 UR10, UPT, UPT, UR42, 0x80, URZ ;  /* 0x000000802a0a9890 */ /* 0x000fe2000fffe0ff */
[----:B------:R-:W-:Y:S01]  /*51a0*/  UMOV UR11, UR43 ;  /* 0x0000002b000b7c82 */ /* 0x000fe20008000000 */
[----:B------:R-:W-:Y:S02]  /*51b0*/  UMOV UR12, UR36 ;  /* 0x00000024000c7c82 */ /* 0x000fe40008000000 */
[----:B------:R-:W-:Y:S01]  /*51c0*/  IMAD.U32 R8, RZ, RZ, UR9 ;  /* 0x00000009ff087e24 */ /* 0x000fe2000f8e00ff */
[----:B------:R-:W-:Y:S01]  /*51d0*/  UMOV UR9, UR41 ;  /* 0x0000002900097c82 */ /* 0x000fe20008000000 */
[----:B------:R-:W-:Y:S01]  /*51e0*/  IMAD.U32 R9, RZ, RZ, UR8 ;  /* 0x00000008ff097e24 */ /* 0x000fe2000f8e00ff */
[----:B------:R-:W-:Y:S02]  /*51f0*/  @!UP1 UIADD3 UR8, UPT, UPT, UR7, 0x1400, URZ ;  /* 0x0000140007089890 */ /* 0x000fe4000fffe0ff */
[----:B------:R-:W-:Y:S01]  /*5200*/  @!P4 R2UR UR18, R8 ;  /* 0x000000000812c2ca */ /* 0x000fe200000e0000 */
[----:B------:R-:W-:Y:S01]  /*5210*/  VOTEU.ALL UP1, P4 ;  /* 0x0000000000ff7886 */ /* 0x000fe20002020000 */
[----:B------:R-:W-:Y:S01]  /*5220*/  @!P4 R2UR UR19, R9 ;  /* 0x000000000913c2ca */ /* 0x000fe200000e0000 */
[----:B------:R-:W-:Y:S01]  /*5230*/  UPRMT UR14, UR37, 0x654, UR41 ;  /* 0x00000654250e7896 */ /* 0x000fe20008000029 */
[----:B------:R-:W-:Y:S05]  /*5240*/  @!P4 IADD3 R8, P0, PT, R30, 0x580, RZ ;  /* 0x000005801e08c810 */ /* 0x000fea0007f1e0ff */
[----:B------:R-:W-:Y:S06]  /*5250*/  @!P4 IMAD.X R2, RZ, RZ, R31, P0 ;  /* 0x000000ffff02c224 */ /* 0x000fec00000e061f */
[----:B------:R1:W-:Y:S01]  /*5260*/  @!UP2 UTMALDG.3D [UR40], [UR18], desc[UR16] ;  /* 0x000010281200a5b4 */ /* 0x0003e20008011000 */
[----:B------:R1:W-:Y:S01]  /*5270*/  @!UP1 UTMALDG.3D [UR8], [UR18], desc[UR16] ;  /* 0x00001008120095b4 */ /* 0x0003e20008011000 */
[----:B------:R1:W-:Y:S01]  /*5280*/  @!P4 SYNCS.ARRIVE.TRANS64.RED.A0TR RZ, [UR7+0x100], R0 ;  /* 0x00010000ffffc9a7 */ /* 0x0003e20008300407 */
[----:B------:R-:W-:Y:S01]  /*5290*/  SYNCS.ARRIVE.TRANS64.RED.A1T0 RZ, [UR14], RZ ;  /* 0x000000ffffff79a7 */ /* 0x000fe2000810040e */
[----:B------:R-:W2:Y:S02]  /*52a0*/  SYNCS.PHASECHK.TRANS64.TRYWAIT P2, [UR7+0x128], R14 ;  /* 0x0001280eff0075a7 */ /* 0x000ea40008041107 */
[----:B-12---:R-:W-:Y:S05]  /*52b0*/  @!P2 BRA `(.L_x_106) ;  /* 0x000000580068a947 */ /* 0x006fea0003800000 */
.L_x_221:
        /* <DEDUP_REMOVED lines=8> */
[----:B------:R-:W-:Y:S01]  /*5340*/  @!UP1 UIADD3 UR32, UPT, UPT, UR7, 0x2400, URZ ;  /* 0x0000240007209890 */ /* 0x000fe2000fffe0ff */
[----:B------:R-:W-:Y:S01]  /*5350*/  UMOV UR35, UR43 ;  /* 0x0000002b00237c82 */ /* 0x000fe20008000000 */
[----:B------:R-:W-:Y:S03]  /*5360*/  @!UP1 UIADD3 UR10, UPT, UPT, UR42, 0xa0, URZ ;  /* 0x000000a02a0a9890 */ /* 0x000fe6000fffe0ff */
[----:B------:R-:W-:Y:S01]  /*5370*/  IMAD.U32 R8, RZ, RZ, UR9 ;  /* 0x00000009ff087e24 */ /* 0x000fe2000f8e00ff */
[----:B------:R-:W-:Y:S01]  /*5380*/  UMOV UR9, UR33 ;  /* 0x0000002100097c82 */ /* 0x000fe20008000000 */
[----:B------:R-:W-:Y:S01]  /*5390*/  IMAD.U32 R9, RZ, RZ, UR8 ;  /* 0x00000008ff097e24 */ /* 0x000fe2000f8e00ff */
[----:B------:R-:W-:Y:S02]  /*53a0*/  @!UP1 UIADD3 UR8, UPT, UPT, UR7, 0x3400, URZ ;  /* 0x0000340007089890 */ /* 0x000fe4000fffe0ff */
[----:B------:R-:W-:Y:S01]  /*53b0*/  @!P4 R2UR UR18, R8 ;  /* 0x000000000812c2ca */ /* 0x000fe200000e0000 */
[----:B------:R-:W-:Y:S01]  /*53c0*/  VOTEU.ALL UP1, P4 ;  /* 0x0000000000ff7886 */ /* 0x000fe20002020000 */
[----:B------:R-:W-:Y:S01]  /*53d0*/  @!P4 R2UR UR19, R9 ;  /* 0x000000000913c2ca */ /* 0x000fe200000e0000 */
[----:B------:R-:W-:Y:S01]  /*53e0*/  UMOV UR11, UR43 ;  /* 0x0000002b000b7c82 */ /* 0x000fe20008000000 */
[----:B------:R-:W-:Y:S01]  /*53f0*/  UMOV UR12, UR36 ;  /* 0x00000024000c7c82 */ /* 0x000fe20008000000 */
[----:B------:R-:W-:Y:S01]  /*5400*/  UPRMT UR14, UR37, 0x654, UR33 ;  /* 0x00000654250e7896 */ /* 0x000fe20008000021 */
[----:B------:R-:W-:Y:S05]  /*5410*/  @!P4 IADD3 R8, P0, PT, R30, 0x580, RZ ;  /* 0x000005801e08c810 */ /* 0x000fea0007f1e0ff */
[----:B------:R-:W-:Y:S04]  /*5420*/  @!P4 IMAD.X R2, RZ, RZ, R31, P0 ;  /* 0x000000ffff02c224 */ /* 0x000fe800000e061f */
[----:B------:R1:W-:Y:S01]  /*5430*/  @!UP2 UTMALDG.3D [UR32], [UR18], desc[UR16] ;  /* 0x000010201200a5b4 */ /* 0x0003e20008011000 */
[----:B------:R1:W-:Y:S01]  /*5440*/  @!UP1 UTMALDG.3D [UR8], [UR18], desc[UR16] ;  /* 0x00001008120095b4 */ /* 0x0003e20008011000 */
[----:B------:R1:W-:Y:S01]  /*5450*/  @!P4 SYNCS.ARRIVE.TRANS64.RED.A0TR RZ, [UR7+0x108], R0 ;  /* 0x00010800ffffc9a7 */ /* 0x0003e20008300407 */
[----:B------:R-:W-:Y:S01]  /*5460*/  SYNCS.ARRIVE.TRANS64.RED.A1T0 RZ, [UR14], RZ ;  /* 0x000000ffffff79a7 */ /* 0x000fe2000810040e */
[----:B------:R-:W2:Y:S02]  /*5470*/  SYNCS.PHASECHK.TRANS64.TRYWAIT P2, [UR7+0x130], R14 ;  /* 0x0001300eff0075a7 */ /* 0x000ea40008041107 */
[----:B-12---:R-:W-:Y:S05]  /*5480*/  @!P2 BRA `(.L_x_107) ;  /* 0x00000058000ca947 */ /* 0x006fea0003800000 */
.L_x_223:
[----:B------:R-:W2:Y:S01]  /*5490*/  LDC.64 R12, c[0x0][0xb18] ;  /* 0x0002c600ff0c7b82 */ /* 0x000ea20000000a00 */
[----:B------:R-:W-:Y:S01]  /*54a0*/  @!P4 R2UR UR8, R2 ;  /* 0x000000000208c2ca */ /* 0x000fe200000e0000 */
[----:B------:R-:W-:Y:S01]  /*54b0*/  VOTEU.ALL UP1, P4 ;  /* 0x0000000000ff7886 */ /* 0x000fe20002020000 */
[----:B------:R-:W-:Y:S01]  /*54c0*/  @!P4 R2UR UR9, R8 ;  /* 0x000000000809c2ca */ /* 0x000fe200000e0000 */
[----:B------:R-:W-:Y:S01]  /*54d0*/  VOTEU.ALL UP2, P4 ;  /* 0x0000000000ff7886 */ /* 0x000fe20002040000 */
[----:B------:R-:W-:Y:S03]  /*54e0*/  UMOV UR16, 0x0 ;  /* 0x0000000000107882 */ /* 0x000fe60000000000 */
[----:B------:R-:W4:Y:S01]  /*54f0*/  @!P1 LDC R2, c[0x0][0xb0c] ;  /* 0x0002c300ff029b82 */ /* 0x000f220000000800 */
[----:B------:R-:W-:Y:S01]  /*5500*/  @!UP1 UIADD3 UR26, UPT, UPT, UR42, 0x40, URZ ;  /* 0x000000402a1a9890 */ /* 0x000fe2000fffe0ff */
[----:B-1----:R-:W-:Y:S01]  /*5510*/  @!P4 IMAD.MOV.U32 R0, RZ, RZ, 0x2000 ;  /* 0x00002000ff00c424 */ /* 0x002fe200078e00ff */
[----:B------:R-:W-:Y:S01]  /*5520*/  @!UP1 UIADD3 UR24, UPT, UPT, UR7, 0x4400, URZ ;  /* 0x0000440007189890 */ /* 0x000fe2000fffe0ff */
[----:B------:R-:W-:Y:S01]  /*5530*/  @P3 SHF.R.U32.HI R26, RZ, 0x10, R21 ;  /* 0x00000010ff1a3819 */ /* 0x000fe20000011615 */
[----:B------:R-:W-:Y:S01]  /*5540*/  UMOV UR17, 0x10000000 ;  /* 0x1000000000117882 */ /* 0x000fe20000000000 */
[----:B------:R-:W-:Y:S01]  /*5550*/  UMOV UR27, UR43 ;  /* 0x0000002b001b7c82 */ /* 0x000fe20008000000 */
[----:B------:R-:W-:Y:S01]  /*5560*/  UMOV UR28, UR36 ;  /* 0x00000024001c7c82 */ /* 0x000fe20008000000 */
[----:B------:R-:W-:Y:S01]  /*5570*/  IMAD.U32 R9, RZ, RZ, UR8 ;  /* 0x00000008ff097e24 */ /* 0x000fe2000f8e00ff */
[----:B------:R-:W-:Y:S01]  /*5580*/  @!UP1 UIADD3 UR10, UPT, UPT, UR42, 0xc0, URZ ;  /* 0x000000c02a0a9890 */ /* 0x000fe2000fffe0ff */
[----:B------:R-:W-:Y:S01]  /*5590*/  IMAD.U32 R8, RZ, RZ, UR9 ;  /* 0x00000009ff087e24 */ /* 0x000fe2000f8e00ff */
[----:B------:R-:W-:Y:S01]  /*55a0*/  @!UP1 UIADD3 UR8, UPT, UPT, UR7, 0x5400, URZ ;  /* 0x0000540007089890 */ /* 0x000fe2000fffe0ff */
[----:B------:R-:W-:Y:S01]  /*55b0*/  VIADD R28, R28, 0x1 ;  /* 0x000000011c1c7836 */ /* 0x000fe20000000000 */
[----:B------:R-:W-:Y:S01]  /*55c0*/  @!P4 R2UR UR19, R9 ;  /* 0x000000000913c2ca */ /* 0x000fe200000e0000 */
[----:B------:R-:W-:Y:S01]  /*55d0*/  VOTEU.ALL UP1, P4 ;  /* 0x0000000000ff7886 */ /* 0x000fe20002020000 */
[----:B------:R-:W-:Y:S01]  /*55e0*/  @!P4 R2UR UR18, R8 ;  /* 0x000000000812c2ca */ /* 0x000fe200000e0000 */
[----:B------:R-:W-:Y:S01]  /*55f0*/  UMOV UR9, UR25 ;  /* 0x0000001900097c82 */ /* 0x000fe20008000000 */
[----:B------:R-:W1:Y:S01]  /*5600*/  LDC.64 R8, c[0x0][0xb10] ;  /* 0x0002c400ff087b82 */ /* 0x000e620000000a00 */
[----:B------:R-:W-:Y:S01]  /*5610*/  UMOV UR11, UR43 ;  /* 0x0000002b000b7c82 */ /* 0x000fe20008000000 */
[----:B------:R-:W-:Y:S01]  /*5620*/  UMOV UR12, UR36 ;  /* 0x00000024000c7c82 */ /* 0x000fe20008000000 */
[----:B------:R-:W-:Y:S08]  /*5630*/  UPRMT UR14, UR37, 0x654, UR25 ;  /* 0x00000654250e7896 */ /* 0x000ff00008000019 */
[----:B------:R1:W-:Y:S01]  /*5640*/  @!UP2 UTMALDG.3D [UR24], [UR18], desc[UR16] ;  /* 0x000010181200a5b4 */ /* 0x0003e20008011000 */
[----:B------:R1:W-:Y:S01]  /*5650*/  @!UP1 UTMALDG.3D [UR8], [UR18], desc[UR16] ;  /* 0x00001008120095b4 */ /* 0x0003e20008011000 */
[----:B------:R5:W-:Y:S01]  /*5660*/  @!P4 SYNCS.ARRIVE.TRANS64.RED.A0TR RZ, [UR7+0x110], R0 ;  /* 0x00011000ffffc9a7 */ /* 0x000be20008300407 */
[C---:B-1----:R-:W-:Y:S01]  /*5670*/  @!P1 IMAD.HI.U32 R8, R11.reuse, R8, RZ ;  /* 0x000000080b089227 */ /* 0x042fe200078e00ff */
[----:B--2---:R-:W-:Y:S02]  /*5680*/  @!P1 ISETP.NE.AND P0, PT, R12, 0x1, PT ;  /* 0x000000010c00980c */ /* 0x004fe40003f05270 */
[----:B----4-:R-:W-:Y:S01]  /*5690*/  @!P1 ISETP.NE.AND P2, PT, R2, 0x1, PT ;  /* 0x000000010200980c */ /* 0x010fe20003f45270 */
[C---:B------:R-:W-:Y:S01]  /*56a0*/  @!P1 IMAD.HI.U32 R13, R10.reuse, R13, RZ ;  /* 0x0000000d0a0d9227 */ /* 0x040fe200078e00ff */
[----:B------:R-:W-:Y:S04]  /*56b0*/  @!P1 SHF.R.U32.HI R8, RZ, R9, R8 ;  /* 0x00000009ff089219 */ /* 0x000fe80000011608 */
[----:B------:R-:W-:Y:S01]  /*56c0*/  @!P1 SEL R8, R11, R8, !P2 ;  /* 0x000000080b089207 */ /* 0x000fe20005000000 */
[----:B------:R-:W-:Y:S01]  /*56d0*/  SYNCS.ARRIVE.TRANS64.RED.A1T0 RZ, [UR14], RZ ;  /* 0x000000ffffff79a7 */ /* 0x000fe2000810040e */
[----:B------:R-:W1:Y:S01]  /*56e0*/  SYNCS.PHASECHK.TRANS64.TRYWAIT P5, [UR7+0x138], R14 ;  /* 0x0001380eff0075a7 */ /* 0x000e6200080a1107 */
[----:B-----5:R-:W2:Y:S02]  /*56f0*/  @!P1 LDC R0, c[0x0][0xb20] ;  /* 0x0002c800ff009b82 */ /* 0x020ea40000000800 */
[----:B--2---:R-:W-:Y:S04]  /*5700*/  @!P1 SHF.R.U32.HI R0, RZ, R0, R13 ;  /* 0x00000000ff009219 */ /* 0x004fe8000001160d */
[----:B------:R-:W-:Y:S05]  /*5710*/  @!P1 SEL R9, R10, R0, !P0 ;  /* 0x000000000a099207 */ /* 0x000fea0004000000 */
[----:B------:R-:W-:Y:S02]  /*5720*/  @!P1 IMAD.IADD R0, R9, 0x1, -R8 ;  /* 0x0000000109009824 */ /* 0x000fe400078e0a08 */
[----:B------:R-:W-:Y:S02]  /*5730*/  @!P1 IMAD.IADD R8, R8, 0x1, -R9 ;  /* 0x0000000108089824 */ /* 0x000fe400078e0a09 */
[----:B------:R-:W-:Y:S02]  /*5740*/  @!P1 IMAD R11, R0, R2, R11 ;  /* 0x00000002000b9224 */ /* 0x000fe400078e020b */
[----:B------:R-:W-:Y:S01]  /*5750*/  @!P1 IMAD R10, R8, R12, R10 ;  /* 0x0000000c080a9224 */ /* 0x000fe200078e020a */
[----:B-1----:R-:W-:Y:S06]  /*5760*/  @!P5 BRA `(.L_x_108) ;  /* 0x00000054006cd947 */ /* 0x002fec0003800000 */
.L_x_225:
[----:B------:R-:W-:Y:S01]  /*5770*/  @!P4 IADD3 R2, P0, PT, R30, 0x580, RZ ;  /* 0x000005801e02c810 */ /* 0x000fe20007f1e0ff */
[----:B------:R-:W-:Y:S01]  /*5780*/  VOTEU.ALL UP1, P4 ;  /* 0x0000000000ff7886 */ /* 0x000fe20002020000 */
[----:B------:R-:W-:Y:S01]  /*5790*/  VOTEU.ALL UP2, P4 ;  /* 0x0000000000ff7886 */ /* 0x000fe20002040000 */
[----:B------:R-:W-:Y:S01]  /*57a0*/  UMOV UR14, 0x0 ;  /* 0x00000000000e7882 */ /* 0x000fe20000000000 */
[----:B------:R-:W-:Y:S01]  /*57b0*/  @!P4 R2UR UR9, R2 ;  /* 0x000000000209c2ca */ /* 0x000fe200000e0000 */
[----:B-1----:R-:W-:Y:S01]  /*57c0*/  @!P4 IMAD.X R0, RZ, RZ, R31, P0 ;  /* 0x000000ffff00c224 */ /* 0x002fe200000e061f */
[----:B------:R-:W-:Y:S01]  /*57d0*/  @!UP1 UIADD3 UR17, UPT, UPT, UR7, 0x118, URZ ;  /* 0x0000011807119890 */ /* 0x000fe2000fffe0ff */
[----:B------:R-:W-:Y:S01]  /*57e0*/  ISETP.NE.AND P0, PT, R28, 0x2, PT ;  /* 0x000000021c00780c */ /* 0x000fe20003f05270 */
[----:B------:R-:W-:Y:S01]  /*57f0*/  @!UP1 UIADD3 UR18, UPT, UPT, UR42, 0x60, URZ ;  /* 0x000000602a129890 */ /* 0x000fe2000fffe0ff */
[----:B------:R-:W-:Y:S01]  /*5800*/  LOP3.LUT R29, R29, 0x1, RZ, 0x3c, !PT ;  /* 0x000000011d1d7812 */ /* 0x000fe200078e3cff */
[----:B------:R-:W-:Y:S01]  /*5810*/  @!UP1 UIADD3 UR16, UPT, UPT, UR7, 0x6400, URZ ;  /* 0x0000640007109890 */ /* 0x000fe2000fffe0ff */
[----:B------:R-:W-:Y:S01]  /*5820*/  @!P4 R2UR UR8, R0 ;  /* 0x000000000008c2ca */ /* 0x000fe200000e0000 */
[----:B------:R-:W-:Y:S01]  /*5830*/  UMOV UR15, 0x10000000 ;  /* 0x10000000000f7882 */ /* 0x000fe20000000000 */
[----:B------:R-:W-:Y:S01]  /*5840*/  UMOV UR19, UR43 ;  /* 0x0000002b00137c82 */ /* 0x000fe20008000000 */
[----:B------:R-:W-:Y:S01]  /*5850*/  UMOV UR20, UR36 ;  /* 0x0000002400147c82 */ /* 0x000fe20008000000 */
[----:B------:R-:W-:Y:S01]  /*5860*/  @!UP1 UIADD3 UR10, UPT, UPT, UR42, 0xe0, URZ ;  /* 0x000000e02a0a9890 */ /* 0x000fe2000fffe0ff */
[----:B------:R-:W-:Y:S01]  /*5870*/  SEL R0, RZ, 0x1, P0 ;  /* 0x00000001ff007807 */ /* 0x000fe20000000000 */
[----:B------:R-:W-:Y:S01]  /*5880*/  IMAD.U32 R8, RZ, RZ, UR9 ;  /* 0x00000009ff087e24 */ /* 0x000fe2000f8e00ff */
[----:B------:R-:W-:Y:S01]  /*5890*/  UMOV UR11, UR43 ;  /* 0x0000002b000b7c82 */ /* 0x000fe20008000000 */
[----:B------:R-:W-:Y:S01]  /*58a0*/  UMOV UR12, UR36 ;  /* 0x00000024000c7c82 */ /* 0x000fe20008000000 */
[----:B------:R-:W-:Y:S01]  /*58b0*/  UMOV UR9, UR17 ;  /* 0x0000001100097c82 */ /* 0x000fe20008000000 */
[----:B------:R-:W-:Y:S01]  /*58c0*/  @P3 R2UR UR36, R26 ;  /* 0x000000001a2432ca */ /* 0x000fe200000e0000 */
[----:B------:R-:W-:Y:S01]  /*58d0*/  IMAD.IADD R15, R10, 0x1, R90 ;  /* 0x000000010a0f7824 */ /* 0x000fe200078e025a */
[----:B------:R-:W-:Y:S01]  /*58e0*/  @!P4 R2UR UR22, R8 ;  /* 0x000000000816c2ca */ /* 0x000fe200000e0000 */
[----:B------:R-:W-:Y:S01]  /*58f0*/  IMAD.U32 R9, RZ, RZ, UR8 ;  /* 0x00000008ff097e24 */ /* 0x000fe2000f8e00ff */
[----:B------:R-:W-:Y:S01]  /*5900*/  @!UP1 UIADD3 UR8, UPT, UPT, UR7, 0x7400, URZ ;  /* 0x0000740007089890 */ /* 0x000fe2000fffe0ff */
[----:B------:R-:W-:Y:S01]  /*5910*/  LOP3.LUT R27, R27, R0, RZ, 0x3c, !PT ;  /* 0x000000001b1b7212 */ /* 0x000fe200078e3cff */
[----:B------:R-:W-:Y:S01]  /*5920*/  VOTEU.ALL UP1, P4 ;  /* 0x0000000000ff7886 */ /* 0x000fe20002020000 */
[----:B------:R-:W-:Y:S01]  /*5930*/  IMAD.IADD R14, R11, 0x1, R91 ;  /* 0x000000010b0e7824 */ /* 0x000fe200078e025b */
[----:B------:R-:W-:Y:S02]  /*5940*/  @!P4 R2UR UR23, R9 ;  /* 0x000000000917c2ca */ /* 0x000fe400000e0000 */
[----:B------:R-:W-:Y:S11]  /*5950*/  SEL R28, R28, RZ, P0 ;  /* 0x000000ff1c1c7207 */ /* 0x000ff60000000000 */
[----:B------:R2:W-:Y:S01]  /*5960*/  @!UP2 UTMALDG.3D [UR16], [UR22], desc[UR14] ;  /* 0x00000e101600a5b4 */ /* 0x0005e20008011000 */
[----:B------:R2:W-:Y:S01]  /*5970*/  @!UP1 UTMALDG.3D [UR8], [UR22], desc[UR14] ;  /* 0x00000e08160095b4 */ /* 0x0005e20008011000 */
[----:B------:R2:W-:Y:S01]  /*5980*/  @!P4 SYNCS.ARRIVE.TRANS64.RED.A0TR RZ, [UR7+0x118], R25 ;  /* 0x00011819ffffc9a7 */ /* 0x0005e20008300407 */
[----:B------:R-:W-:Y:S01]  /*5990*/  UPLOP3.LUT UP1, UPT, UPT, UPT, UPT, 0x80, 0x8 ;  /* 0x000000000008789c */ /* 0x000fe20003f2f070 */
[----:B------:R-:W-:Y:S01]  /*59a0*/  SYNCS.ARRIVE.TRANS64.RED.A1T0 RZ, [UR13], RZ ;  /* 0x000000ffffff79a7 */ /* 0x000fe2000810040d */
[----:B------:R-:W-:Y:S09]  /*59b0*/  @P3 BRA `(.L_x_109) ;  /* 0xfffffff000343947 */ /* 0x000ff2000383ffff */
[----:B------:R-:W-:-:S04]  /*59c0*/  SHF.L.U32 R2, R29, 0x1f, RZ ;  /* 0x0000001f1d027819 */ /* 0x000fc800000006ff */
[----:B------:R-:W1:Y:S02]  /*59d0*/  SYNCS.PHASECHK.TRANS64.TRYWAIT P0, [UR7+0x120], R2 ;  /* 0x00012002ff0075a7 */ /* 0x000e640008001107 */
[----:B-1----:R-:W-:Y:S05]  /*59e0*/  @!P0 BRA `(.L_x_110) ;  /* 0x0000005000e48947 */ /* 0x002fea0003800000 */
.L_x_227:
[----:B------:R-:W4:Y:S02]  /*59f0*/  SYNCS.PHASECHK.TRANS64.TRYWAIT P0, [UR7+0x128], R2 ;  /* 0x00012802ff0075a7 */ /* 0x000f240008001107 */
[----:B----4-:R-:W-:Y:S05]  /*5a00*/  @!P0 BRA `(.L_x_111) ;  /* 0x0000005000f48947 */ /* 0x010fea0003800000 */
.L_x_229:
[----:B------:R-:W4:Y:S02]  /*5a10*/  SYNCS.PHASECHK.TRANS64.TRYWAIT P0, [UR7+0x130], R2 ;  /* 0x00013002ff0075a7 */ /* 0x000f240008001107 */
[----:B----4-:R-:W-:Y:S05]  /*5a20*/  @!P0 BRA `(.L_x_112) ;  /* 0x0000005400048947 */ /* 0x010fea0003800000 */
.L_x_231:
[----:B-1----:R-:W-:-:S07]  /*5a30*/  MOV R0, UR7 ;  /* 0x0000000700007c02 */ /* 0x002fce0008000f00 */
.L_x_113:
[----:B-1----:R-:W-:-:S04]  /*5a40*/  SHF.L.U32 R2, R29, 0x1f, RZ ;  /* 0x0000001f1d027819 */ /* 0x002fc800000006ff */
[----:B------:R1:W4:Y:S03]  /*5a50*/  SYNCS.PHASECHK.TRANS64.TRYWAIT P0, [R0+URZ+0x138], R2 ;  /* 0x00013802000075a7 */ /* 0x00032600080011ff */
[----:B----4-:R-:W-:Y:S05]  /*5a60*/  @!P0 NANOSLEEP.SYNCS 0x989680 ;  /* 0x009896800000895d */ /* 0x010fea0003900000 */
[----:B------:R-:W4:Y:S02]  /*5a70*/  @!P0 SYNCS.PHASECHK.TRANS64 P0, [R0+URZ+0x138], R2 ;  /* 0x00013802000085a7 */ /* 0x000f2400080010ff */
[----:B--2-4-:R-:W-:Y:S05]  /*5a80*/  @P0 EXIT ;  /* 0x000000000000094d */ /* 0x014fea0003800000 */
[----:B------:R-:W-:Y:S05]  /*5a90*/  BRA `(.L_x_113) ;  /* 0xfffffffc00e87947 */ /* 0x000fea000383ffff */
.L_x_98:
[----:B------:R-:W-:-:S06]  /*5aa0*/  UISETP.GE.AND UP1, UPT, UR10, 0x4, UPT ;  /* 0x000000040a00788c */ /* 0x000fcc000bf26270 */
[----:B------:R-:W-:-:S13]  /*5ab0*/  PLOP3.LUT P0, PT, PT, PT, UP1, 0x80, 0x8 ;  /* 0x000000000008781c */ /* 0x000fda0003f0f018 */
[----:B------:R-:W-:Y:S05]  /*5ac0*/  @!P0 EXIT ;  /* 0x000000000000894d */ /* 0x000fea0003800000 */
[----:B------:R-:W-:Y:S01]  /*5ad0*/  BAR.SYNC.DEFER_BLOCKING 0x6, 0xa0 ;  /* 0x0182800000007b1d */ /* 0x000fe20000010000 */
[C---:B------:R-:W-:Y:S01]  /*5ae0*/  IMAD.SHL.U32 R4, R105.reuse, 0x20, RZ ;  /* 0x0000002069047824 */ /* 0x040fe200078e00ff */
[C---:B------:R-:W-:Y:S01]  /*5af0*/  SHF.L.U32 R3, R96.reuse, 0x15, RZ ;  /* 0x0000001560037819 */ /* 0x040fe200000006ff */
[----:B------:R-:W-:Y:S01]  /*5b00*/  IMAD.SHL.U32 R5, R96, 0x400, RZ ;  /* 0x0000040060057824 */ /* 0x000fe200078e00ff */
[C---:B------:R-:W-:Y:S01]  /*5b10*/  LOP3.LUT R106, R105.reuse, 0x60, RZ, 0xc0, !PT ;  /* 0x00000060696a7812 */ /* 0x040fe200078ec0ff */
[C---:B------:R-:W-:Y:S01]  /*5b20*/  IMAD.SHL.U32 R2, R105.reuse, 0x4, RZ ;  /* 0x0000000469027824 */ /* 0x040fe200078e00ff */
[----:B------:R-:W-:Y:S02]  /*5b30*/  UMOV UR48, 0x400 ;  /* 0x0000040000307882 */ /* 0x000fe40000000000 */
[----:B------:R-:W1:Y:S01]  /*5b40*/  LDC R95, c[0x0][0x370] ;  /* 0x0000dc00ff5f7b82 */ /* 0x000e620000000800 */
[----:B------:R-:W-:Y:S01]  /*5b50*/  ULEA UR48, UR37, UR48, 0x18 ;  /* 0x0000003025307291 */ /* 0x000fe2000f8ec0ff */
[C---:B------:R-:W-:Y:S01]  /*5b60*/  LOP3.LUT R104, R4.reuse, 0xb20, RZ, 0xc0, !PT ;  /* 0x00000b2004687812 */ /* 0x040fe200078ec0ff */
[----:B------:R-:W-:Y:S01]  /*5b70*/  IMAD.U32 R46, R105, 0x10000, RZ ;  /* 0x00010000692e7824 */ /* 0x000fe200078e00ff */
[----:B------:R-:W-:Y:S01]  /*5b80*/  LOP3.LUT R4, R4, 0xc0, RZ, 0xc0, !PT ;  /* 0x000000c004047812 */ /* 0x000fe200078ec0ff */
[----:B------:R-:W-:Y:S01]  /*5b90*/  UIADD3 UR4, UPT, UPT, UR48, 0x400, URZ ;  /* 0x0000040030047890 */ /* 0x000fe2000fffe0ff */
[----:B------:R-:W-:Y:S01]  /*5ba0*/  LOP3.LUT R104, R104, 0x400, R5, 0xf8, !PT ;  /* 0x0000040068687812 */ /* 0x000fe200078ef805 */
[----:B------:R-:W-:Y:S01]  /*5bb0*/  HFMA2 R45, -RZ, RZ, 0, 0 ;  /* 0x00000000ff2d7431 */ /* 0x000fe200000001ff */
[----:B------:R-:W2:Y:S01]  /*5bc0*/  LDC R42, c[0x0][0xb0c] ;  /* 0x0002c300ff2a7b82 */ /* 0x000ea20000000800 */
[----:B------:R-:W-:Y:S01]  /*5bd0*/  LOP3.LUT R2, R4, 0x18, R2, 0xf8, !PT ;  /* 0x0000001804027812 */ /* 0x000fe200078ef802 */
[----:B------:R-:W-:Y:S01]  /*5be0*/  IMAD.MOV.U32 R101, RZ, RZ, 0x1 ;  /* 0x00000001ff657424 */ /* 0x000fe200078e00ff */
[----:B------:R-:W-:Y:S01]  /*5bf0*/  LOP3.LUT R3, R3, 0x200000, RZ, 0xc0, !PT ;  /* 0x0020000003037812 */ /* 0x000fe200078ec0ff */
[----:B------:R-:W-:Y:S01]  /*5c00*/  IMAD.MOV.U32 R100, RZ, RZ, RZ ;  /* 0x000000ffff647224 */ /* 0x000fe200078e00ff */
[----:B------:R-:W-:Y:S01]  /*5c10*/  LOP3.LUT R104, R104, R2, RZ, 0xfc, !PT ;  /* 0x0000000268687212 */ /* 0x000fe200078efcff */
[----:B------:R-:W-:Y:S01]  /*5c20*/  IMAD.MOV.U32 R109, RZ, RZ, RZ ;  /* 0x000000ffff6d7224 */ /* 0x000fe200078e00ff */
[----:B------:R-:W-:Y:S01]  /*5c30*/  MOV R97, UR4 ;  /* 0x0000000400617c02 */ /* 0x000fe20008000f00 */
[----:B------:R-:W3:Y:S01]  /*5c40*/  LDC R93, c[0x0][0xb20] ;  /* 0x0002c800ff5d7b82 */ /* 0x000ee20000000800 */
[----:B------:R-:W4:Y:S01]  /*5c50*/  LDS R0, [UR48+0x200] ;  /* 0x00020030ff007984 */ /* 0x000f220008000800 */
[----:B------:R-:W-:Y:S01]  /*5c60*/  LOP3.LUT R103, R105, 0x2, RZ, 0xc0, !PT ;  /* 0x0000000269677812 */ /* 0x000fe200078ec0ff */
[----:B------:R-:W1:Y:S01]  /*5c70*/  LDCU.64 UR52, c[0x0][0x348] ;  /* 0x00006900ff3477ac */ /* 0x000e620008000a00 */
[----:B------:R-:W-:Y:S01]  /*5c80*/  LOP3.LUT R46, R3, 0x400000, R46, 0xf8, !PT ;  /* 0x00400000032e7812 */ /* 0x000fe200078ef82e */
[----:B------:R-:W-:Y:S01]  /*5c90*/  IMAD R104, R104, 0x2, R97 ;  /* 0x0000000268687824 */ /* 0x000fe200078e0261 */
[----:B------:R-:W-:Y:S01]  /*5ca0*/  LOP3.LUT R105, R105, 0x4, RZ, 0xc0, !PT ;  /* 0x0000000469697812 */ /* 0x000fe200078ec0ff */
[----:B------:R-:W1:Y:S01]  /*5cb0*/  LDCU.64 UR38, c[0x0][0x888] ;  /* 0x00011100ff2677ac */ /* 0x000e620008000a00 */
[----:B------:R-:W1:Y:S01]  /*5cc0*/  LDC R41, c[0x0][0xb30] ;  /* 0x0002cc00ff297b82 */ /* 0x000e620000000800 */
[----:B------:R-:W-:Y:S01]  /*5cd0*/  MOV R99, RZ ;  /* 0x000000ff00637202 */ /* 0x000fe20000000f00 */
[--C-:B------:R-:W-:Y:S01]  /*5ce0*/  IMAD R103, R103, -0x10, R104.reuse ;  /* 0xfffffff067677824 */ /* 0x100fe200078e0268 */
[----:B------:R-:W1:Y:S01]  /*5cf0*/  LDCU.64 UR44, c[0x0][0x890] ;  /* 0x00011200ff2c77ac */ /* 0x000e620008000a00 */
[----:B------:R-:W-:Y:S01]  /*5d00*/  IMAD R102, R105, -0x10, R104 ;  /* 0xfffffff069667824 */ /* 0x000fe200078e0268 */
[----:B------:R-:W-:-:S03]  /*5d10*/  UMOV UR49, URZ ;  /* 0x000000ff00317c82 */ /* 0x000fc60008000000 */
[----:B------:R-:W1:Y:S01]  /*5d20*/  LDC.64 R88, c[0x0][0xb10] ;  /* 0x0002c400ff587b82 */ /* 0x000e620000000a00 */
[----:B------:R-:W-:-:S07]  /*5d30*/  UMOV UR51, URZ ;  /* 0x000000ff00337c82 */ /* 0x000fce0008000000 */
[----:B------:R-:W1:Y:S08]  /*5d40*/  LDC.64 R38, c[0x0][0xb18] ;  /* 0x0002c600ff267b82 */ /* 0x000e700000000a00 */
[----:B------:R-:W1:Y:S08]  /*5d50*/  LDC.64 R36, c[0x0][0xb28] ;  /* 0x0002ca00ff247b82 */ /* 0x000e700000000a00 */
[----:B------:R-:W1:Y:S01]  /*5d60*/  LDC.64 R86, c[0x0][0x8b0] ;  /* 0x00022c00ff567b82 */ /* 0x000e620000000a00 */
[----:B----4-:R-:W-:-:S07]  /*5d70*/  IMAD.IADD R46, R0, 0x1, R46 ;  /* 0x00000001002e7824 */ /* 0x010fce00078e022e */
[----:B------:R-:W4:Y:S08]  /*5d80*/  LDC.64 R84, c[0x0][0x8a8] ;  /* 0x00022a00ff547b82 */ /* 0x000f300000000a00 */
[----:B--23--:R-:W1:Y:S02]  /*5d90*/  LDC R94, c[0x0][0x374] ;  /* 0x0000dd00ff5e7b82 */ /* 0x00ce640000000800 */
.L_x_157:
[----:B------:R-:W-:Y:S02]  /*5da0*/  LEA R0, R109, UR48, 0x3 ;  /* 0x000000306d007c11 */ /* 0x000fe4000f8e18ff */
[----:B------:R-:W-:Y:S02]  /*5db0*/  SHF.L.U32 R2, R99, 0x1f, RZ ;  /* 0x0000001f63027819 */ /* 0x000fe400000006ff */
[----:B-1----:R-:W-:Y:S02]  /*5dc0*/  LEA R16, R109, UR48, 0x4 ;  /* 0x000000306d107c11 */ /* 0x002fe4000f8e20ff */
[----:B------:R-:W2:Y:S02]  /*5dd0*/  SYNCS.PHASECHK.TRANS64.TRYWAIT P0, [R0+URZ+0x150], R2 ;  /* 0x00015002000075a7 */ /* 0x000ea400080011ff */
[----:B--23--:R-:W-:Y:S05]  /*5de0*/  @!P0 BRA `(.L_x_114) ;  /* 0x00000050002c8947 */ /* 0x00cfea0003800000 */
.L_x_232:
[----:B------:R-:W3:Y:S01]  /*5df0*/  LDC.64 R10, c[0x0][0xb10] ;  /* 0x0002c400ff0a7b82 */ /* 0x000ee20000000a00 */
[----:B------:R-:W4:Y:S01]  /*5e00*/  LDS.128 R16, [R16+0x1e0] ;  /* 0x0001e00010107984 */ /* 0x000f220000000c00 */
[----:B-1----:R-:W-:Y:S01]  /*5e10*/  ISETP.NE.AND P1, PT, R41, 0x1, PT ;  /* 0x000000012900780c */ /* 0x002fe20003f25270 */
[----:B--2---:R-:W-:Y:S01]  /*5e20*/  VIADD R0, R0, 0x160 ;  /* 0x0000016000007836 */ /* 0x004fe20000000000 */
[----:B------:R-:W-:Y:S04]  /*5e30*/  ISETP.GE.AND P0, PT, R40, 0x1, PT ;  /* 0x000000012800780c */ /* 0x000fe80003f06270 */
[----:B------:R-:W1:Y:S01]  /*5e40*/  LDC.64 R8, c[0x0][0xb18] ;  /* 0x0002c600ff087b82 */ /* 0x000e620000000a00 */
[----:B------:R-:W-:Y:S01]  /*5e50*/  PRMT R0, RZ, 0x654, R0 ;  /* 0x00000654ff007816 */ /* 0x000fe20000000000 */
[----:B------:R-:W-:Y:S01]  /*5e60*/  @!PT LDS RZ, [RZ] ;  /* 0x00000000fffff984 */ /* 0x000fe20000000800 */
[----:B------:R-:W-:Y:S01]  /*5e70*/  @!PT LDS RZ, [RZ] ;  /* 0x00000000fffff984 */ /* 0x000fe20000000800 */
[----:B------:R-:W-:Y:S01]  /*5e80*/  @!PT LDS RZ, [RZ] ;  /* 0x00000000fffff984 */ /* 0x000fe20000000800 */
[----:B------:R-:W-:Y:S01]  /*5e90*/  @!PT LDS RZ, [RZ] ;  /* 0x00000000fffff984 */ /* 0x000fe20000000800 */
[----:B------:R2:W-:Y:S06]  /*5ea0*/  MEMBAR.ALL.CTA ;  /* 0x0000000000007992 */ /* 0x0005ec0000008000 */
[----:B--2---:R-:W2:Y:S01]  /*5eb0*/  FENCE.VIEW.ASYNC.S ;  /* 0x00000000000073c6 */ /* 0x004ea20000000000 */
[----:B------:R-:W1:Y:S08]  /*5ec0*/  @!P1 LDC R12, c[0x0][0xb20] ;  /* 0x0002c800ff0c9b82 */ /* 0x000e700000000800 */
[----:B------:R-:W1:Y:S01]  /*5ed0*/  @!P1 LDC R7, c[0x0][0xb0c] ;  /* 0x0002c300ff079b82 */ /* 0x000e620000000800 */
[----:B--2---:R2:W-:Y:S01]  /*5ee0*/  SYNCS.ARRIVE.TRANS64.RED.A1T0 RZ, [R0+URZ], RZ ;  /* 0x000000ff00ff79a7 */ /* 0x0045e200081004ff */
[----:B----4-:R-:W-:Y:S04]  /*5ef0*/  LOP3.LUT P4, RZ, R18, 0x1, RZ, 0xc0, !PT ;  /* 0x0000000112ff7812 */ /* 0x010fe8000788c0ff */
[----:B------:R-:W-:Y:S09]  /*5f00*/  P2R R107, PR, RZ, 0x10 ;  /* 0x00000010ff6b7803 */ /* 0x000ff20000000000 */
[----:B------:R-:W-:Y:S02]  /*5f10*/  @P4 MOV R44, R16 ;  /* 0x00000010002c4202 */ /* 0x000fe40000000f00 */
[----:B------:R-:W-:Y:S01]  /*5f20*/  @P4 LOP3.LUT R43, R17, 0xffff, RZ, 0xc0, !PT ;  /* 0x0000ffff112b4812 */ /* 0x000fe200078ec0ff */
[----:B--23--:R-:W-:Y:S06]  /*5f30*/  @!P0 BRA `(.L_x_115) ;  /* 0x0000000000a48947 */ /* 0x00cfec0003800000 */
[----:B------:R-:W-:Y:S01]  /*5f40*/  IMAD.HI.U32 R0, R94, R39, RZ ;  /* 0x000000275e007227 */ /* 0x000fe200078e00ff */
[----:B------:R-:W-:Y:S02]  /*5f50*/  ISETP.NE.AND P0, PT, R38, 0x1, PT ;  /* 0x000000012600780c */ /* 0x000fe40003f05270 */
[----:B------:R-:W-:Y:S01]  /*5f60*/  ISETP.NE.AND P2, PT, R40, 0x1, PT ;  /* 0x000000012800780c */ /* 0x000fe20003f45270 */
[----:B------:R-:W-:Y:S01]  /*5f70*/  IMAD.HI.U32 R4, R95, R88, RZ ;  /* 0x000000585f047227 */ /* 0x000fe200078e00ff */
[----:B------:R-:W-:Y:S02]  /*5f80*/  SHF.R.U32.HI R0, RZ, R93, R0 ;  /* 0x0000005dff007219 */ /* 0x000fe40000011600 */
[----:B------:R-:W-:Y:S01]  /*5f90*/  ISETP.NE.AND P3, PT, R42, 0x1, PT ;  /* 0x000000012a00780c */ /* 0x000fe20003f65270 */
[----:B------:R-:W-:Y:S01]  /*5fa0*/  IMAD.HI.U32 R6, R43, R39, RZ ;  /* 0x000000272b067227 */ /* 0x000fe200078e00ff */
[-C--:B------:R-:W-:Y:S02]  /*5fb0*/  SHF.R.U32.HI R4, RZ, R89.reuse, R4 ;  /* 0x00000059ff047219 */ /* 0x080fe40000011604 */
[----:B------:R-:W-:Y:S01]  /*5fc0*/  SEL R0, R94, R0, !P0 ;  /* 0x000000005e007207 */ /* 0x000fe20004000000 */
[----:B------:R-:W-:Y:S01]  /*5fd0*/  IMAD.HI.U32 R5, R44, R88, RZ ;  /* 0x000000582c057227 */ /* 0x000fe200078e00ff */
[----:B------:R-:W-:Y:S03]  /*5fe0*/  SEL R4, R95, R4, !P3 ;  /* 0x000000045f047207 */ /* 0x000fe60005800000 */
[-C--:B------:R-:W-:Y:S01]  /*5ff0*/  IMAD.HI.U32 R3, R0, R36.reuse, RZ ;  /* 0x0000002400037227 */ /* 0x080fe200078e00ff */
[----:B------:R-:W-:Y:S03]  /*6000*/  SHF.R.U32.HI R5, RZ, R89, R5 ;  /* 0x00000059ff057219 */ /* 0x000fe60000011605 */
[----:B------:R-:W-:Y:S01]  /*6010*/  IMAD.HI.U32 R2, R4, R36, RZ ;  /* 0x0000002404027227 */ /* 0x000fe200078e00ff */
[----:B------:R-:W-:Y:S02]  /*6020*/  @P2 SHF.R.U32.HI R0, RZ, R37, R3 ;  /* 0x00000025ff002219 */ /* 0x000fe40000011603 */
[----:B------:R-:W-:Y:S02]  /*6030*/  SHF.R.U32.HI R3, RZ, R93, R6 ;  /* 0x0000005dff037219 */ /* 0x000fe40000011606 */
[----:B------:R-:W-:Y:S01]  /*6040*/  @P2 SHF.R.U32.HI R4, RZ, R37, R2 ;  /* 0x00000025ff042219 */ /* 0x000fe20000011602 */
[----:B------:R-:W-:Y:S01]  /*6050*/  IMAD R0, R40, R0, RZ ;  /* 0x0000000028007224 */ /* 0x000fe200078e02ff */
[----:B------:R-:W-:Y:S02]  /*6060*/  SEL R3, R43, R3, !P0 ;  /* 0x000000032b037207 */ /* 0x000fe40004000000 */
[----:B------:R-:W-:Y:S01]  /*6070*/  SEL R2, R44, R5, !P3 ;  /* 0x000000052c027207 */ /* 0x000fe20005800000 */
[----:B------:R-:W-:Y:S01]  /*6080*/  IMAD R5, R40, R4, RZ ;  /* 0x0000000428057224 */ /* 0x000fe200078e02ff */
[C---:B------:R-:W-:Y:S01]  /*6090*/  ISETP.GE.AND P0, PT, R3.reuse, R0, PT ;  /* 0x000000000300720c */ /* 0x040fe20003f06270 */
[C---:B------:R-:W-:Y:S03]  /*60a0*/  IMAD.HI.U32 R0, R3.reuse, R36, RZ ;  /* 0x0000002403007227 */ /* 0x040fe600078e00ff */
[C---:B------:R-:W-:Y:S02]  /*60b0*/  ISETP.GE.OR P0, PT, R2.reuse, R5, P0 ;  /* 0x000000050200720c */ /* 0x040fe40000706670 */
[----:B------:R-:W-:Y:S04]  /*60c0*/  SHF.R.U32.HI R0, RZ, R37, R0 ;  /* 0x00000025ff007219 */ /* 0x000fe80000011600 */
[C---:B------:R-:W-:Y:S05]  /*60d0*/  SEL R6, R3.reuse, R0, !P2 ;  /* 0x0000000003067207 */ /* 0x040fea0005000000 */
        /* <DEDUP_REMOVED lines=14> */
[----:B------:R-:W-:Y:S07]  /*61c0*/  IMAD R43, R3, R38, R43 ;  /* 0x00000026032b7224 */ /* 0x000fee00078e022b */
.L_x_115:
[----:B-1----:R-:W-:Y:S01]  /*61d0*/  @!P1 ISETP.NE.AND P0, PT, R8, 0x1, PT ;  /* 0x000000010800980c */ /* 0x002fe20003f05270 */
[----:B------:R-:W-:Y:S01]  /*61e0*/  @!P1 IMAD.HI.U32 R2, R43, R9, RZ ;  /* 0x000000092b029227 */ /* 0x000fe200078e00ff */
[----:B------:R-:W-:Y:S01]  /*61f0*/  R2UR UR42, R14 ;  /* 0x000000000e2a72ca */ /* 0x000fe200000e0000 */
[----:B------:R-:W-:Y:S01]  /*6200*/  BSSY.RECONVERGENT B6, `(.L_x_116) ;  /* 0x0000031000067945 */ /* 0x000fe20003800200 */
[----:B------:R-:W-:Y:S01]  /*6210*/  R2UR UR41, R15 ;  /* 0x000000000f2972ca */ /* 0x000fe200000e0000 */
[C---:B------:R-:W-:Y:S01]  /*6220*/  @!P1 IMAD.HI.U32 R0, R44.reuse, R10, RZ ;  /* 0x0000000a2c009227 */ /* 0x040fe200078e00ff */
[----:B------:R-:W-:Y:S02]  /*6230*/  @!P1 SHF.R.U32.HI R2, RZ, R12, R2 ;  /* 0x0000000cff029219 */ /* 0x000fe40000011602 */
[----:B------:R-:W-:Y:S01]  /*6240*/  @!P1 ISETP.NE.AND P2, PT, R7, 0x1, PT ;  /* 0x000000010700980c */ /* 0x000fe20003f45270 */
[----:B------:R-:W-:Y:S01]  /*6250*/  VIADD R109, R109, 0x1 ;  /* 0x000000016d6d7836 */ /* 0x000fe20000000000 */
[----:B------:R-:W-:Y:S02]  /*6260*/  @!P1 SEL R2, R43, R2, !P0 ;  /* 0x000000022b029207 */ /* 0x000fe40004000000 */
[----:B------:R-:W-:Y:S02]  /*6270*/  @!P1 SHF.R.U32.HI R0, RZ, R11, R0 ;  /* 0x0000000bff009219 */ /* 0x000fe40000011600 */
[----:B------:R-:W-:Y:S01]  /*6280*/  LOP3.LUT P0, RZ, R97, 0x1b0, RZ, 0xc0, !PT ;  /* 0x000001b061ff7812 */ /* 0x000fe2000780c0ff */
[----:B------:R-:W-:Y:S01]  /*6290*/  USHF.L.U32 UR42, UR42, 0x6, URZ ;  /* 0x000000062a2a7899 */ /* 0x000fe200080006ff */
[----:B------:R-:W-:Y:S01]  /*62a0*/  @!P1 SEL R3, R44, R0, !P2 ;  /* 0x000000002c039207 */ /* 0x000fe20005000000 */
[----:B------:R-:W-:Y:S01]  /*62b0*/  USHF.L.U32 UR41, UR41, 0x8, URZ ;  /* 0x0000000829297899 */ /* 0x000fe200080006ff */
[----:B------:R-:W-:Y:S03]  /*62c0*/  @P4 SHF.R.U32.HI R98, RZ, 0x10, R17 ;  /* 0x00000010ff624819 */ /* 0x000fe60000011611 */
[----:B------:R-:W-:Y:S02]  /*62d0*/  @!P1 IMAD.IADD R0, R2, 0x1, -R3 ;  /* 0x0000000102009824 */ /* 0x000fe400078e0a03 */
[----:B------:R-:W-:Y:S02]  /*62e0*/  @!P1 IMAD.IADD R2, R3, 0x1, -R2 ;  /* 0x0000000103029824 */ /* 0x000fe400078e0a02 */
[----:B------:R-:W-:Y:S02]  /*62f0*/  @!P1 IMAD R44, R0, R7, R44 ;  /* 0x00000007002c9224 */ /* 0x000fe400078e022c */
[----:B------:R-:W-:Y:S01]  /*6300*/  @!P1 IMAD R43, R2, R8, R43 ;  /* 0x00000008022b9224 */ /* 0x000fe200078e022b */
[----:B------:R-:W-:Y:S06]  /*6310*/  @!P0 BRA `(.L_x_117) ;  /* 0x00000000007c8947 */ /* 0x000fec0003800000 */
[----:B------:R-:W1:Y:S01]  /*6320*/  LDCU.64 UR8, c[0x4][0x80] ;  /* 0x01001000ff0877ac */ /* 0x000e620008000a00 */
[----:B------:R-:W-:Y:S01]  /*6330*/  MOV R2, 0x0 ;  /* 0x0000000000027802 */ /* 0x000fe20000000f00 */
[----:B------:R-:W-:Y:S02]  /*6340*/  HFMA2 R12, -RZ, RZ, 0, 5.9604644775390625e-08 ;  /* 0x00000001ff0c7431 */ /* 0x000fe400000001ff */
[----:B------:R-:W-:Y:S01]  /*6350*/  IMAD.MOV.U32 R8, RZ, RZ, 0x70 ;  /* 0x00000070ff087424 */ /* 0x000fe200078e00ff */
[----:B------:R2:W3:Y:S01]  /*6360*/  LDC.64 R14, c[0x4][R2] ;  /* 0x01000000020e7b82 */ /* 0x0004e20000000a00 */
[----:B------:R-:W4:Y:S01]  /*6370*/  LDCU.64 UR6, c[0x4][0x88] ;  /* 0x01001100ff0677ac */ /* 0x000f220008000a00 */
[----:B------:R-:W-:Y:S01]  /*6380*/  IMAD.MOV.U32 R13, RZ, RZ, RZ ;  /* 0x000000ffff0d7224 */ /* 0x000fe200078e00ff */
[----:B------:R-:W2:Y:S01]  /*6390*/  LDCU.64 UR4, c[0x4][0x8] ;  /* 0x01000100ff0477ac */ /* 0x000ea20008000a00 */
[----:B-1----:R-:W-:Y:S01]  /*63a0*/  MOV R5, UR9 ;  /* 0x0000000900057c02 */ /* 0x002fe20008000f00 */
[----:B------:R-:W-:Y:S01]  /*63b0*/  IMAD.U32 R4, RZ, RZ, UR8 ;  /* 0x00000008ff047e24 */ /* 0x000fe2000f8e00ff */
[----:B----4-:R-:W-:Y:S01]  /*63c0*/  MOV R7, UR7 ;  /* 0x0000000700077c02 */ /* 0x010fe20008000f00 */
[----:B------:R-:W-:Y:S01]  /*63d0*/  IMAD.U32 R6, RZ, RZ, UR6 ;  /* 0x00000006ff067e24 */ /* 0x000fe2000f8e00ff */
[----:B--2---:R-:W-:Y:S01]  /*63e0*/  MOV R11, UR5 ;  /* 0x00000005000b7c02 */ /* 0x004fe20008000f00 */
[----:B------:R-:W-:Y:S02]  /*63f0*/  IMAD.U32 R10, RZ, RZ, UR4 ;  /* 0x00000004ff0a7e24 */ /* 0x000fe4000f8e00ff */
[----:B------:R-:W-:Y:S07]  /*6400*/  LEPC R20, `(.L_x_118) ;  /* 0x000000001014794e */ /* 0x000fee0000000000 */
[----:B---3-5:R-:W-:Y:S05]  /*6410*/  CALL.ABS.NOINC R14 ;  /* 0x000000000e007343 */ /* 0x028fea0003c00000 */
.L_x_118:
[----:B------:R-:W1:Y:S01]  /*6420*/  LDCU.64 UR8, c[0x4][0x80] ;  /* 0x01001000ff0877ac */ /* 0x000e620008000a00 */
[----:B------:R-:W2:Y:S01]  /*6430*/  LDC.64 R2, c[0x4][R2] ;  /* 0x0100000002027b82 */ /* 0x000ea20000000a00 */
[----:B------:R-:W-:Y:S02]  /*6440*/  HFMA2 R12, -RZ, RZ, 0, 5.9604644775390625e-08 ;  /* 0x00000001ff0c7431 */ /* 0x000fe400000001ff */
[----:B------:R-:W-:Y:S02]  /*6450*/  IMAD.MOV.U32 R8, RZ, RZ, 0x70 ;  /* 0x00000070ff087424 */ /* 0x000fe400078e00ff */
[----:B------:R-:W-:Y:S01]  /*6460*/  IMAD.MOV.U32 R13, RZ, RZ, RZ ;  /* 0x000000ffff0d7224 */ /* 0x000fe200078e00ff */
[----:B------:R-:W3:Y:S01]  /*6470*/  LDCU.64 UR6, c[0x4][0x88] ;  /* 0x01001100ff0677ac */ /* 0x000ee20008000a00 */
[----:B------:R-:W4:Y:S01]  /*6480*/  LDCU.64 UR4, c[0x4][0x8] ;  /* 0x01000100ff0477ac */ /* 0x000f220008000a00 */
[----:B-1----:R-:W-:Y:S02]  /*6490*/  MOV R4, UR8 ;  /* 0x0000000800047c02 */ /* 0x002fe40008000f00 */
[----:B------:R-:W-:Y:S02]  /*64a0*/  MOV R5, UR9 ;  /* 0x0000000900057c02 */ /* 0x000fe40008000f00 */
[----:B---3--:R-:W-:Y:S01]  /*64b0*/  MOV R7, UR7 ;  /* 0x0000000700077c02 */ /* 0x008fe20008000f00 */
[----:B------:R-:W-:Y:S01]  /*64c0*/  IMAD.U32 R6, RZ, RZ, UR6 ;  /* 0x00000006ff067e24 */ /* 0x000fe2000f8e00ff */
[----:B----4-:R-:W-:Y:S01]  /*64d0*/  MOV R11, UR5 ;  /* 0x00000005000b7c02 */ /* 0x010fe20008000f00 */
[----:B------:R-:W-:Y:S02]  /*64e0*/  IMAD.U32 R10, RZ, RZ, UR4 ;  /* 0x00000004ff0a7e24 */ /* 0x000fe4000f8e00ff */
[----:B------:R-:W-:Y:S07]  /*64f0*/  LEPC R20, `(.L_x_117) ;  /* 0x000000001014794e */ /* 0x000fee0000000000 */
[----:B--2---:R-:W-:Y:S05]  /*6500*/  CALL.ABS.NOINC R2 ;  /* 0x0000000002007343 */ /* 0x004fea0003c00000 */
.L_x_117:
[----:B------:R-:W-:Y:S05]  /*6510*/  BSYNC.RECONVERGENT B6 ;  /* 0x0000000000067941 */ /* 0x000fea0003800200 */
.L_x_116:
[----:B------:R-:W-:Y:S01]  /*6520*/  ISETP.NE.U32.AND P4, PT, R86, RZ, PT ;  /* 0x000000ff5600720c */ /* 0x000fe20003f85070 */
[----:B------:R-:W-:Y:S01]  /*6530*/  UISETP.NE.AND UP2, UPT, UR50, URZ, UPT ;  /* 0x000000ff3200728c */ /* 0x000fe2000bf45270 */
[----:B------:R-:W-:Y:S01]  /*6540*/  ISETP.NE.U32.AND P2, PT, RZ, UR38, PT ;  /* 0x00000026ff007c0c */ /* 0x000fe2000bf45070 */
[----:B------:R-:W-:Y:S01]  /*6550*/  UISETP.NE.U32.AND UP1, UPT, UR44, URZ, UPT ;  /* 0x000000ff2c00728c */ /* 0x000fe2000bf25070 */
[----:B------:R-:W-:Y:S01]  /*6560*/  ISETP.NE.AND.EX P4, PT, R87, RZ, PT, P4 ;  /* 0x000000ff5700720c */ /* 0x000fe20003f85340 */
[----:B------:R-:W-:Y:S01]  /*6570*/  UPLOP3.LUT UP0, UPT, UPT, UPT, UPT, 0x40, 0x4 ;  /* 0x000000000004789c */ /* 0x000fe20003f0e870 */
[----:B------:R-:W-:Y:S01]  /*6580*/  ISETP.NE.AND.EX P2, PT, RZ, UR39, PT, P2 ;  /* 0x00000027ff007c0c */ /* 0x000fe2000bf45320 */
[----:B------:R-:W-:Y:S01]  /*6590*/  UISETP.NE.AND.EX UP1, UPT, UR45, URZ, UPT, UP1 ;  /* 0x000000ff2d00728c */ /* 0x000fe2000bf25310 */
[----:B------:R-:W-:Y:S04]  /*65a0*/  PLOP3.LUT P1, PT, PT, PT, UP2, 0x80, 0x8 ;  /* 0x000000000008781c */ /* 0x000fe80003f2f028 */
[----:B------:R-:W-:Y:S06]  /*65b0*/  @UP2 UPLOP3.LUT UP0, UPT, UPT, UPT, UP1, 0x80, 0x8 ;  /* 0x000000000008289c */ /* 0x000fec0003f0f010 */
[----:B------:R-:W-:Y:S01]  /*65c0*/  PLOP3.LUT P0, PT, PT, PT, UP0, 0x80, 0x8 ;  /* 0x000000000008781c */ /* 0x000fe20003f0f008 */
[----:B------:R-:W-:Y:S01]  /*65d0*/  @!UPT UIADD3 URZ, UPT, UPT, URZ, URZ, URZ ;  /* 0x000000fffffff290 */ /* 0x000fe2000fffe0ff */
[----:B------:R-:W-:Y:S11]  /*65e0*/  BRA.U !UP1, `(.L_x_119) ;  /* 0x0000000109387547 */ /* 0x000ff6000b800000 */
[----:B------:R-:W-:Y:S01]  /*65f0*/  UISETP.NE.U32.AND UP0, UPT, UR38, URZ, UPT ;  /* 0x000000ff2600728c */ /* 0x000fe2000bf05070 */
[----:B------:R-:W-:Y:S02]  /*6600*/  HFMA2 R0, -RZ, RZ, 0, 5.9604644775390625e-08 ;  /* 0x00000001ff007431 */ /* 0x000fe400000001ff */
[----:B------:R-:W-:Y:S01]  /*6610*/  IMAD.MOV.U32 R92, RZ, RZ, 0x1 ;  /* 0x00000001ff5c7424 */ /* 0x000fe200078e00ff */
[----:B------:R-:W-:Y:S06]  /*6620*/  UISETP.NE.AND.EX UP0, UPT, UR39, URZ, UPT, UP0 ;  /* 0x000000ff2700728c */ /* 0x000fec000bf05300 */
[----:B------:R-:W-:Y:S05]  /*6630*/  PLOP3.LUT P3, PT, PT, PT, UP0, 0x80, 0x8 ;  /* 0x000000000008781c */ /* 0x000fea0003f6f008 */
[----:B------:R-:W1:Y:S01]  /*6640*/  @UP0 LDCU.64 UR6, c[0x0][0x888] ;  /* 0x00011100ff0607ac */ /* 0x000e620008000a00 */
[----:B------:R-:W-:Y:S07]  /*6650*/  @UP0 UIMAD UR4, UR36, UR44, URZ ;  /* 0x0000002c240402a4 */ /* 0x000fee000f8e02ff */
[----:B------:R-:W-:Y:S01]  /*6660*/  @!P3 PRMT R92, R0, 0x7610, R92 ;  /* 0x00007610005cb816 */ /* 0x000fe2000000005c */
[----:B-1----:R-:W-:Y:S03]  /*6670*/  @UP0 UIMAD.WIDE UR6, UR4, 0x4, UR6 ;  /* 0x00000004040608a5 */ /* 0x002fe6000f8e0206 */
[----:B------:R-:W1:Y:S03]  /*6680*/  @!UP0 LDCU UR4, c[0x0][0x880] ;  /* 0x00011000ff0487ac */ /* 0x000e660008000800 */
[----:B------:R-:W-:Y:S01]  /*6690*/  IMAD.U32 R2, RZ, RZ, UR6 ;  /* 0x00000006ff027e24 */ /* 0x000fe2000f8e00ff */
[----:B------:R-:W-:Y:S05]  /*66a0*/  MOV R3, UR7 ;  /* 0x0000000700037c02 */ /* 0x000fea0008000f00 */
[----:B-----5:R2:W5:Y:S02]  /*66b0*/  @P3 LDG.E R49, desc[UR46][R2.64] ;  /* 0x0000002e02313981 */ /* 0x020564000c1e1900 */
[----:B-12---:R-:W-:Y:S02]  /*66c0*/  @!P3 IMAD.U32 R49, RZ, RZ, UR4 ;  /* 0x00000004ff31be24 */ /* 0x006fe4000f8e00ff */
.L_x_119:
[----:B------:R-:W-:Y:S05]  /*66d0*/  @!P4 BRA `(.L_x_120) ;  /* 0x000000000020c947 */ /* 0x000fea0003800000 */
[----:B------:R-:W-:Y:S04]  /*66e0*/  ISETP.NE.U32.AND P3, PT, R84, RZ, PT ;  /* 0x000000ff5400720c */ /* 0x000fe80003f65070 */
[----:B------:R-:W-:Y:S11]  /*66f0*/  ISETP.NE.AND.EX P3, PT, R85, RZ, PT, P3 ;  /* 0x000000ff5500720c */ /* 0x000ff60003f65330 */
[----:B------:R-:W-:Y:S02]  /*6700*/  @!UPT UIADD3 URZ, UPT, UPT, URZ, URZ, URZ ;  /* 0x000000fffffff290 */ /* 0x000fe4000fffe0ff */
[----:B------:R-:W1:Y:S01]  /*6710*/  @P3 LDC.64 R2, c[0x0][0x8a8] ;  /* 0x00022a00ff023b82 */ /* 0x000e620000000a00 */
[----:B------:R-:W-:Y:S04]  /*6720*/  @P3 IMAD R0, R86, UR36, RZ ;  /* 0x0000002456003c24 */ /* 0x000fe8000f8e02ff */
[----:B-1----:R-:W-:Y:S05]  /*6730*/  @P3 IMAD.WIDE R2, R0, 0x4, R2 ;  /* 0x0000000400023825 */ /* 0x002fea00078e0202 */
[----:B-----5:R1:W5:Y:S02]  /*6740*/  @P3 LDG.E R47, desc[UR46][R2.64] ;  /* 0x0000002e022f3981 */ /* 0x020364000c1e1900 */
[----:B-1----:R-:W2:Y:S02]  /*6750*/  @!P3 LDC R47, c[0x0][0x8a0] ;  /* 0x00022800ff2fbb82 */ /* 0x002ea40000000800 */
.L_x_120:
[----:B-----5:R-:W-:Y:S01]  /*6760*/  FSETP.NEU.AND P3, PT, R49, RZ, PT ;  /* 0x000000ff3100720b */ /* 0x020fe20003f6d000 */
[----:B------:R-:W-:Y:S01]  /*6770*/  BSSY B1, `(.L_x_121) ;  /* 0x0000039000017945 */ /* 0x000fe20003800000 */
[----:B------:R-:W-:Y:S01]  /*6780*/  SEL R3, RZ, 0xffffffff, P2 ;  /* 0xffffffffff037807 */ /* 0x000fe20001000000 */
[----:B------:R-:W-:Y:S01]  /*6790*/  IMAD.MOV.U32 R61, RZ, RZ, 0x1 ;  /* 0x00000001ff3d7424 */ /* 0x000fe200078e00ff */
[----:B------:R-:W-:Y:S01]  /*67a0*/  @P1 LOP3.LUT P2, RZ, R92, 0xff, RZ, 0xc0, !PT ;  /* 0x000000ff5cff1812 */ /* 0x000fe2000784c0ff */
[----:B------:R-:W-:Y:S01]  /*67b0*/  IMAD R48, R45, 0x80, R46 ;  /* 0x000000802d307824 */ /* 0x000fe200078e022e */
[----:B------:R-:W-:Y:S01]  /*67c0*/  @P1 SEL R0, RZ, 0xffffffff, P3 ;  /* 0xffffffffff001807 */ /* 0x000fe20001800000 */
[----:B------:R-:W-:Y:S01]  /*67d0*/  IMAD R110, R105, -0x10, R103 ;  /* 0xfffffff0696e7824 */ /* 0x000fe200078e0267 */
[----:B------:R-:W-:Y:S01]  /*67e0*/  LOP3.LUT R101, R101, 0x1, RZ, 0x3c, !PT ;  /* 0x0000000165657812 */ /* 0x000fe200078e3cff */
[----:B------:R-:W-:Y:S01]  /*67f0*/  IMAD.MOV.U32 R60, RZ, RZ, RZ ;  /* 0x000000ffff3c7224 */ /* 0x000fe200078e00ff */
[----:B------:R-:W-:Y:S02]  /*6800*/  @P0 SEL R0, R3, R0, !P2 ;  /* 0x0000000003000207 */ /* 0x000fe40005000000 */
[----:B------:R-:W-:Y:S02]  /*6810*/  CS2R R82, SRZ ;  /* 0x0000000000527805 */ /* 0x000fe4000001ff00 */
[----:B------:R-:W-:Y:S02]  /*6820*/  LEA R112, R45, UR48, 0x3 ;  /* 0x000000302d707c11 */ /* 0x000fe4000f8e18ff */
[----:B------:R-:W-:Y:S02]  /*6830*/  CS2R R80, SRZ ;  /* 0x0000000000507805 */ /* 0x000fe4000001ff00 */
[----:B------:R-:W-:Y:S02]  /*6840*/  @P1 LOP3.LUT R0, R0, 0x1, RZ, 0xc0, !PT ;  /* 0x0000000100001812 */ /* 0x000fe400078ec0ff */
[----:B------:R-:W-:Y:S02]  /*6850*/  CS2R R74, SRZ ;  /* 0x00000000004a7805 */ /* 0x000fe4000001ff00 */
[----:B------:R-:W-:Y:S02]  /*6860*/  PLOP3.LUT P2, PT, PT, PT, UP1, 0x80, 0x8 ;  /* 0x000000000008781c */ /* 0x000fe40003f4f018 */
[----:B------:R-:W-:Y:S02]  /*6870*/  CS2R R72, SRZ ;  /* 0x0000000000487805 */ /* 0x000fe4000001ff00 */
[----:B------:R-:W-:Y:S02]  /*6880*/  ISETP.NE.U32.OR P5, PT, R0, 0x1, !P1 ;  /* 0x000000010000780c */ /* 0x000fe40004fa5470 */
[----:B------:R-:W-:Y:S02]  /*6890*/  CS2R R66, SRZ ;  /* 0x0000000000427805 */ /* 0x000fe4000001ff00 */
[----:B------:R-:W-:Y:S02]  /*68a0*/  LOP3.LUT P4, R108, R92, 0xff, RZ, 0xc0, !PT ;  /* 0x000000ff5c6c7812 */ /* 0x000fe4000788c0ff */
[----:B------:R-:W-:Y:S02]  /*68b0*/  CS2R R64, SRZ ;  /* 0x0000000000407805 */ /* 0x000fe4000001ff00 */
[----:B------:R-:W-:Y:S02]  /*68c0*/  SEL R2, RZ, 0xffffffff, P3 ;  /* 0xffffffffff027807 */ /* 0x000fe40001800000 */
[----:B------:R-:W-:Y:S02]  /*68d0*/  CS2R R58, SRZ ;  /* 0x00000000003a7805 */ /* 0x000fe4000001ff00 */
[----:B------:R-:W-:Y:S02]  /*68e0*/  P2R R111, PR, RZ, 0x20 ;  /* 0x00000020ff6f7803 */ /* 0x000fe40000000000 */
[----:B------:R-:W-:Y:S02]  /*68f0*/  CS2R R56, SRZ ;  /* 0x0000000000387805 */ /* 0x000fe4000001ff00 */
[----:B------:R-:W-:Y:S02]  /*6900*/  @P2 SEL R2, R3, R2, !P4 ;  /* 0x0000000203022207 */ /* 0x000fe40006000000 */
[----:B------:R-:W-:Y:S02]  /*6910*/  @P5 SHF.L.U32 R0, R101, 0x1f, RZ ;  /* 0x0000001f65005819 */ /* 0x000fe400000006ff */
[----:B------:R-:W-:Y:S02]  /*6920*/  LOP3.LUT R2, R2, 0x1, RZ, 0xc0, !PT ;  /* 0x0000000102027812 */ /* 0x000fe400078ec0ff */
[----:B------:R1:W3:Y:S02]  /*6930*/  @P5 SYNCS.PHASECHK.TRANS64.TRYWAIT P1, [UR48+0x100], R0 ;  /* 0x00010000ff0055a7 */ /* 0x0002e40008021130 */
[----:B------:R-:W-:Y:S04]  /*6940*/  ISETP.NE.U32.AND P2, PT, R2, 0x1, PT ;  /* 0x000000010200780c */ /* 0x000fe80003f45070 */
[----:B------:R-:W-:Y:S02]  /*6950*/  P2R R62, PR, RZ, 0x4 ;  /* 0x00000004ff3e7803 */ /* 0x000fe40000000000 */
[----:B-1----:R-:W-:Y:S04]  /*6960*/  SHF.L.U32 R0, R100, 0x1f, RZ ;  /* 0x0000001f64007819 */ /* 0x002fe800000006ff */
[----:B------:R1:W4:Y:S01]  /*6970*/  SYNCS.PHASECHK.TRANS64.TRYWAIT P0, [R112+URZ+0x170], R0 ;  /* 0x00017000700075a7 */ /* 0x00032200080011ff */
[----:B---3--:R-:W-:Y:S01]  /*6980*/  @P5 SEL R61, RZ, 0x1, !P1 ;  /* 0x00000001ff3d5807 */ /* 0x008fe20004800000 */
[----:B-1----:R-:W-:Y:S06]  /*6990*/  @!P5 BRA `(.L_x_122) ;  /* 0x000000000058d947 */ /* 0x002fec0003800000 */
[----:B------:R-:W-:Y:S01]  /*69a0*/  IMAD.MOV.U32 R83, RZ, RZ, RZ ;  /* 0x000000ffff537224 */ /* 0x000fe200078e00ff */
[----:B------:R-:W-:Y:S01]  /*69b0*/  ISETP.NE.AND P1, PT, R61, RZ, PT ;  /* 0x000000ff3d00720c */ /* 0x000fe20003f25270 */
[----:B------:R-:W-:Y:S01]  /*69c0*/  BSSY B0, `(.L_x_123) ;  /* 0x000000c000007945 */ /* 0x000fe20003800000 */
[----:B------:R-:W-:Y:S02]  /*69d0*/  CS2R R58, SRZ ;  /* 0x00000000003a7805 */ /* 0x000fe4000001ff00 */
[----:B------:R-:W-:Y:S02]  /*69e0*/  CS2R R56, SRZ ;  /* 0x0000000000387805 */ /* 0x000fe4000001ff00 */
[----:B------:R-:W-:Y:S02]  /*69f0*/  CS2R R66, SRZ ;  /* 0x0000000000427805 */ /* 0x000fe4000001ff00 */
[----:B------:R-:W-:Y:S02]  /*6a00*/  CS2R R64, SRZ ;  /* 0x0000000000407805 */ /* 0x000fe4000001ff00 */
[----:B------:R-:W-:Y:S02]  /*6a10*/  CS2R R74, SRZ ;  /* 0x00000000004a7805 */ /* 0x000fe4000001ff00 */
[----:B------:R-:W-:Y:S02]  /*6a20*/  CS2R R72, SRZ ;  /* 0x0000000000487805 */ /* 0x000fe4000001ff00 */
[----:B------:R-:W-:Y:S01]  /*6a30*/  CS2R R80, SRZ ;  /* 0x0000000000507805 */ /* 0x000fe2000001ff00 */
[----:B------:R-:W-:Y:S06]  /*6a40*/  @P1 BRA `(.L_x_124) ;  /* 0x00000000000c1947 */ /* 0x000fec0003800000 */
[----:B------:R-:W-:Y:S04]  /*6a50*/  SHF.L.U32 R3, R101, 0x1f, RZ ;  /* 0x0000001f65037819 */ /* 0x000fe800000006ff */
[----:B------:R-:W1:Y:S02]  /*6a60*/  SYNCS.PHASECHK.TRANS64.TRYWAIT P1, [UR48+0x100], R3 ;  /* 0x00010003ff0075a7 */ /* 0x000e640008021130 */
[----:B-1----:R-:W-:Y:S05]  /*6a70*/  @!P1 BRA `(.L_x_125) ;  /* 0x00000044001c9947 */ /* 0x002fea0003800000 */
.L_x_124:
[----:B------:R-:W-:Y:S05]  /*6a80*/  BSYNC B0 ;  /* 0x0000000000007941 */ /* 0x000fea0003800000 */
.L_x_123:
[----:B------:R-:W-:Y:S01]  /*6a90*/  ISETP.NE.AND P1, PT, R62, RZ, PT ;  /* 0x000000ff3e00720c */ /* 0x000fe20003f25270 */
[----:B------:R-:W-:Y:S11]  /*6aa0*/  HFMA2 R60, -RZ, RZ, 0, 5.9604644775390625e-08 ;  /* 0x00000001ff3c7431 */ /* 0x000ff600000001ff */
[----:B------:R-:W-:Y:S01]  /*6ab0*/  @!UPT UIADD3 URZ, UPT, UPT, URZ, URZ, URZ ;  /* 0x000000fffffff290 */ /* 0x000fe2000fffe0ff */
[----:B------:R3:W1:Y:S04]  /*6ac0*/  @P1 LDS.128 R56, [R104] ;  /* 0x0000000068381984 */ /* 0x0006680000000c00 */
[----:B------:R3:W1:Y:S04]  /*6ad0*/  @P1 LDS.128 R64, [R103+0x10] ;  /* 0x0000100067401984 */ /* 0x0006680000000c00 */
[----:B------:R3:W1:Y:S04]  /*6ae0*/  @P1 LDS.128 R72, [R102+0x20] ;  /* 0x0000200066481984 */ /* 0x0006680000000c00 */
[----:B------:R3:W1:Y:S02]  /*6af0*/  @P1 LDS.128 R80, [R110+0x30] ;  /* 0x000030006e501984 */ /* 0x0006640000000c00 */
.L_x_122:
[----:B------:R-:W-:Y:S05]  /*6b00*/  BSYNC B1 ;  /* 0x0000000000017941 */ /* 0x000fea0003800000 */
.L_x_121:
[----:B-1----:R-:W-:Y:S04]  /*6b10*/  SHF.R.U32.HI R2, RZ, 0x15, R48 ;  /* 0x00000015ff027819 */ /* 0x002fe80000011630 */
[----:B------:R-:W-:Y:S01]  /*6b20*/  LOP3.LUT P1, RZ, R2, 0x3, R96, 0x48, !PT ;  /* 0x0000000302ff7812 */ /* 0x000fe20007824860 */
[----:B------:R-:W-:Y:S01]  /*6b30*/  @!UPT UIADD3 URZ, UPT, UPT, URZ, URZ, URZ ;  /* 0x000000fffffff290 */ /* 0x000fe2000fffe0ff */
[----:B----4-:R-:W-:Y:S11]  /*6b40*/  @P0 BRA `(.L_x_126) ;  /* 0x0000000000080947 */ /* 0x010ff60003800000 */
[----:B------:R-:W1:Y:S02]  /*6b50*/  SYNCS.PHASECHK.TRANS64.TRYWAIT P0, [R112+URZ+0x170], R0 ;  /* 0x00017000700075a7 */ /* 0x000e6400080011ff */
[----:B-1----:R-:W-:Y:S05]  /*6b60*/  @!P0 BRA `(.L_x_127) ;  /* 0x0000004000f88947 */ /* 0x002fea0003800000 */
.L_x_126:
[----:B------:R-:W-:Y:S05]  /*6b70*/  @!P1 BRA `(.L_x_128) ;  /* 0x0000000000409947 */ /* 0x000fea0003800000 */
[----:B------:R-:W4:Y:S01]  /*6b80*/  LDCU.64 UR8, c[0x4][0x70] ;  /* 0x01000e00ff0877ac */ /* 0x000f220008000a00 */
[----:B------:R-:W-:Y:S01]  /*6b90*/  MOV R3, 0x0 ;  /* 0x0000000000037802 */ /* 0x000fe20000000f00 */
[----:B------:R-:W-:Y:S02]  /*6ba0*/  HFMA2 R12, -RZ, RZ, 0, 5.9604644775390625e-08 ;  /* 0x00000001ff0c7431 */ /* 0x000fe400000001ff */
[----:B------:R-:W-:Y:S02]  /*6bb0*/  IMAD.MOV.U32 R8, RZ, RZ, 0x192 ;  /* 0x00000192ff087424 */ /* 0x000fe400078e00ff */
[----:B------:R-:W-:Y:S01]  /*6bc0*/  IMAD.MOV.U32 R13, RZ, RZ, RZ ;  /* 0x000000ffff0d7224 */ /* 0x000fe200078e00ff */
[----:B------:R-:W5:Y:S01]  /*6bd0*/  LDCU.64 UR6, c[0x4][0x78] ;  /* 0x01000f00ff0677ac */ /* 0x000f620008000a00 */
[----:B------:R-:W1:Y:S01]  /*6be0*/  LDC.64 R2, c[0x4][R3] ;  /* 0x0100000003027b82 */ /* 0x000e620000000a00 */
[----:B------:R-:W2:Y:S01]  /*6bf0*/  LDCU.64 UR4, c[0x4][0x10] ;  /* 0x01000200ff0477ac */ /* 0x000ea20008000a00 */
[----:B----4-:R-:W-:Y:S01]  /*6c00*/  MOV R5, UR9 ;  /* 0x0000000900057c02 */ /* 0x010fe20008000f00 */
[----:B------:R-:W-:Y:S01]  /*6c10*/  IMAD.U32 R4, RZ, RZ, UR8 ;  /* 0x00000008ff047e24 */ /* 0x000fe2000f8e00ff */
[----:B-----5:R-:W-:Y:S01]  /*6c20*/  MOV R7, UR7 ;  /* 0x0000000700077c02 */ /* 0x020fe20008000f00 */
[----:B------:R-:W-:Y:S01]  /*6c30*/  IMAD.U32 R6, RZ, RZ, UR6 ;  /* 0x00000006ff067e24 */ /* 0x000fe2000f8e00ff */
[----:B--2---:R-:W-:Y:S01]  /*6c40*/  MOV R11, UR5 ;  /* 0x00000005000b7c02 */ /* 0x004fe20008000f00 */
[----:B------:R-:W-:Y:S02]  /*6c50*/  IMAD.U32 R10, RZ, RZ, UR4 ;  /* 0x00000004ff0a7e24 */ /* 0x000fe4000f8e00ff */
[----:B------:R-:W-:Y:S07]  /*6c60*/  LEPC R20, `(.L_x_128) ;  /* 0x000000001014794e */ /* 0x000fee0000000000 */
[----:B-1-3--:R-:W-:Y:S05]  /*6c70*/  CALL.ABS.NOINC R2 ;  /* 0x0000000002007343 */ /* 0x00afea0003c00000 */
.L_x_128:
[----:B------:R-:W-:Y:S01]  /*6c80*/  SHF.L.U32 R50, R56, 0x10, RZ ;  /* 0x0000001038327819 */ /* 0x000fe200000006ff */
[----:B------:R-:W-:Y:S05]  /*6c90*/  WARPSYNC.ALL ;  /* 0x0000000000007948 */ /* 0x000fea0003800000 */
[----:B------:R-:W-:Y:S01]  /*6ca0*/  R2UR UR4, R48 ;  /* 0x00000000300472ca */ /* 0x000fe200000e0000 */
[----:B------:R-:W-:Y:S01]  /*6cb0*/  BSSY.RECONVERGENT B0, `(.L_x_129) ;  /* 0x000008c000007945 */ /* 0x000fe20003800200 */
[----:B------:R-:W-:Y:S02]  /*6cc0*/  LOP3.LUT R51, R56, 0xffff0000, RZ, 0xc0, !PT ;  /* 0xffff000038337812 */ /* 0x000fe400078ec0ff */
[----:B------:R-:W-:Y:S02]  /*6cd0*/  SHF.L.U32 R52, R57, 0x10, RZ ;  /* 0x0000001039347819 */ /* 0x000fe400000006ff */
[----:B------:R-:W-:Y:S07]  /*6ce0*/  ISETP.NE.AND P0, PT, R106, RZ, PT ;  /* 0x000000ff6a00720c */ /* 0x000fee0003f05270 */
[----:B------:R-:W1:Y:S02]  /*6cf0*/  LDTM.x32 R4, tmem[UR4] ;  /* 0x00000004000479ee */ /* 0x000e6400082c0000 */
[C---:B-12---:R-:W-:Y:S01]  /*6d00*/  FMUL R0, R47.reuse, R4 ;  /* 0x000000042f007220 */ /* 0x046fe20000400000 */
[C---:B------:R-:W-:Y:S01]  /*6d10*/  FMUL R2, R47.reuse, R5 ;  /* 0x000000052f027220 */ /* 0x040fe20000400000 */
[C---:B------:R-:W-:Y:S01]  /*6d20*/  FMUL R4, R47.reuse, R8 ;  /* 0x000000082f047220 */ /* 0x040fe20000400000 */
[C---:B------:R-:W-:Y:S01]  /*6d30*/  FMUL R3, R47.reuse, R6 ;  /* 0x000000062f037220 */ /* 0x040fe20000400000 */
[C---:B------:R-:W-:Y:S01]  /*6d40*/  FMUL R5, R47.reuse, R9 ;  /* 0x000000092f057220 */ /* 0x040fe20000400000 */
[C---:B------:R-:W-:Y:S01]  /*6d50*/  FMUL R8, R47.reuse, R12 ;  /* 0x0000000c2f087220 */ /* 0x040fe20000400000 */
[C---:B------:R-:W-:Y:S01]  /*6d60*/  FMUL R6, R47.reuse, R10 ;  /* 0x0000000a2f067220 */ /* 0x040fe20000400000 */
[C---:B------:R-:W-:Y:S01]  /*6d70*/  FMUL R9, R47.reuse, R13 ;  /* 0x0000000d2f097220 */ /* 0x040fe20000400000 */
[----:B------:R-:W-:Y:S01]  /*6d80*/  FMUL R12, R47, R16 ;  /* 0x000000102f0c7220 */ /* 0x000fe20000400000 */
[----:B------:R-:W-:Y:S01]  /*6d90*/  FFMA R0, R49, R50, R0 ;  /* 0x0000003231007223 */ /* 0x000fe20000000000 */
[C---:B------:R-:W-:Y:S01]  /*6da0*/  FMUL R10, R47.reuse, R14 ;  /* 0x0000000e2f0a7220 */ /* 0x040fe20000400000 */
[C---:B------:R-:W-:Y:S01]  /*6db0*/  FMUL R13, R47.reuse, R17 ;  /* 0x000000112f0d7220 */ /* 0x040fe20000400000 */
[----:B------:R-:W-:Y:S01]  /*6dc0*/  FMUL R16, R47, R20 ;  /* 0x000000142f107220 */ /* 0x000fe20000400000 */
[----:B------:R-:W-:Y:S01]  /*6dd0*/  FFMA R2, R49, R51, R2 ;  /* 0x0000003331027223 */ /* 0x000fe20000000002 */
[C---:B------:R-:W-:Y:S01]  /*6de0*/  FMUL R14, R47.reuse, R18 ;  /* 0x000000122f0e7220 */ /* 0x040fe20000400000 */
        /* <DEDUP_REMOVED lines=8> */
[----:B------:R-:W-:Y:S01]  /*6e70*/  LOP3.LUT R32, R57, 0xffff0000, RZ, 0xc0, !PT ;  /* 0xffff000039207812 */ /* 0x000fe200078ec0ff */
[C---:B------:R-:W-:Y:S01]  /*6e80*/  FMUL R26, R47.reuse, R30 ;  /* 0x0000001e2f1a7220 */ /* 0x040fe20000400000 */
[----:B------:R-:W-:Y:S01]  /*6e90*/  FMUL R29, R47, R33 ;  /* 0x000000212f1d7220 */ /* 0x000fe20000400000 */
[----:B------:R-:W-:Y:S01]  /*6ea0*/  SHF.L.U32 R33, R58, 0x10, RZ ;  /* 0x000000103a217819 */ /* 0x000fe200000006ff */
[----:B------:R-:W-:Y:S01]  /*6eb0*/  FFMA R3, R49, R52, R3 ;  /* 0x0000003431037223 */ /* 0x000fe20000000003 */
[----:B------:R-:W-:Y:S01]  /*6ec0*/  F2FP.BF16.F32.PACK_AB R52, R2, R0 ;  /* 0x000000000234723e */ /* 0x000fe200000010ff */
[----:B------:R-:W-:Y:S01]  /*6ed0*/  FMUL R7, R47, R7 ;  /* 0x000000072f077220 */ /* 0x000fe20000400000 */
[----:B------:R-:W-:Y:S01]  /*6ee0*/  SHF.L.U32 R0, R59, 0x10, RZ ;  /* 0x000000103b007819 */ /* 0x000fe200000006ff */
[----:B------:R-:W-:Y:S01]  /*6ef0*/  FMUL R30, R47, R34 ;  /* 0x000000222f1e7220 */ /* 0x000fe20000400000 */
[----:B------:R-:W-:Y:S01]  /*6f00*/  LOP3.LUT R34, R58, 0xffff0000, RZ, 0xc0, !PT ;  /* 0xffff00003a227812 */ /* 0x000fe200078ec0ff */
[----:B------:R-:W-:Y:S01]  /*6f10*/  FFMA R7, R49, R32, R7 ;  /* 0x0000002031077223 */ /* 0x000fe20000000007 */
[----:B------:R-:W-:Y:S01]  /*6f20*/  LOP3.LUT R2, R59, 0xffff0000, RZ, 0xc0, !PT ;  /* 0xffff00003b027812 */ /* 0x000fe200078ec0ff */
[----:B------:R-:W-:Y:S01]  /*6f30*/  FFMA R4, R49, R33, R4 ;  /* 0x0000002131047223 */ /* 0x000fe20000000004 */
[----:B------:R-:W-:Y:S01]  /*6f40*/  FMUL R11, R47, R11 ;  /* 0x0000000b2f0b7220 */ /* 0x000fe20000400000 */
[----:B------:R-:W-:Y:S01]  /*6f50*/  FFMA R5, R49, R34, R5 ;  /* 0x0000002231057223 */ /* 0x000fe20000000005 */
[----:B------:R-:W-:Y:S01]  /*6f60*/  F2FP.BF16.F32.PACK_AB R53, R7, R3 ;  /* 0x000000030735723e */ /* 0x000fe200000010ff */
[C---:B------:R-:W-:Y:S01]  /*6f70*/  FFMA R6, R49.reuse, R0, R6 ;  /* 0x0000000031067223 */ /* 0x040fe20000000006 */
[C---:B------:R-:W-:Y:S01]  /*6f80*/  SHF.L.U32 R0, R64.reuse, 0x10, RZ ;  /* 0x0000001040007819 */ /* 0x040fe200000006ff */
[----:B------:R-:W-:Y:S01]  /*6f90*/  FFMA R11, R49, R2, R11 ;  /* 0x00000002310b7223 */ /* 0x000fe2000000000b */
[----:B------:R-:W-:Y:S01]  /*6fa0*/  LOP3.LUT R2, R64, 0xffff0000, RZ, 0xc0, !PT ;  /* 0xffff000040027812 */ /* 0x000fe200078ec0ff */
[----:B------:R-:W-:Y:S01]  /*6fb0*/  FMUL R15, R47, R15 ;  /* 0x0000000f2f0f7220 */ /* 0x000fe20000400000 */
[----:B------:R-:W-:Y:S01]  /*6fc0*/  SHF.L.U32 R3, R65, 0x10, RZ ;  /* 0x0000001041037819 */ /* 0x000fe200000006ff */
[----:B------:R-:W-:Y:S01]  /*6fd0*/  FFMA R8, R49, R0, R8 ;  /* 0x0000000031087223 */ /* 0x000fe20000000008 */
[----:B------:R-:W-:Y:S01]  /*6fe0*/  LOP3.LUT R0, R65, 0xffff0000, RZ, 0xc0, !PT ;  /* 0xffff000041007812 */ /* 0x000fe200078ec0ff */
[C---:B------:R-:W-:Y:S01]  /*6ff0*/  FFMA R9, R49.reuse, R2, R9 ;  /* 0x0000000231097223 */ /* 0x040fe20000000009 */
[C---:B------:R-:W-:Y:S01]  /*7000*/  SHF.L.U32 R2, R66.reuse, 0x10, RZ ;  /* 0x0000001042027819 */ /* 0x040fe200000006ff */
[----:B------:R-:W-:Y:S01]  /*7010*/  FFMA R10, R49, R3, R10 ;  /* 0x00000003310a7223 */ /* 0x000fe2000000000a */
[----:B------:R-:W-:Y:S01]  /*7020*/  SHF.L.U32 R3, R67, 0x10, RZ ;  /* 0x0000001043037819 */ /* 0x000fe200000006ff */
[C---:B------:R-:W-:Y:S01]  /*7030*/  FFMA R15, R49.reuse, R0, R15 ;  /* 0x00000000310f7223 */ /* 0x040fe2000000000f */
[----:B------:R-:W-:Y:S01]  /*7040*/  LOP3.LUT R0, R66, 0xffff0000, RZ, 0xc0, !PT ;  /* 0xffff000042007812 */ /* 0x000fe200078ec0ff */
[----:B------:R-:W-:Y:S01]  /*7050*/  FFMA R12, R49, R2, R12 ;  /* 0x00000002310c7223 */ /* 0x000fe2000000000c */
[C---:B------:R-:W-:Y:S01]  /*7060*/  SHF.L.U32 R2, R72.reuse, 0x10, RZ ;  /* 0x0000001048027819 */ /* 0x040fe200000006ff */
[----:B------:R-:W-:Y:S01]  /*7070*/  FMUL R19, R47, R19 ;  /* 0x000000132f137220 */ /* 0x000fe20000400000 */
[----:B------:R-:W-:Y:S01]  /*7080*/  F2FP.BF16.F32.PACK_AB R54, R5, R4 ;  /* 0x000000040536723e */ /* 0x000fe200000010ff */
[----:B------:R-:W-:Y:S01]  /*7090*/  FFMA R13, R49, R0, R13 ;  /* 0x00000000310d7223 */ /* 0x000fe2000000000d */
[----:B------:R-:W-:Y:S01]  /*70a0*/  LOP3.LUT R0, R67, 0xffff0000, RZ, 0xc0, !PT ;  /* 0xffff000043007812 */ /* 0x000fe200078ec0ff */
[----:B------:R-:W-:Y:S01]  /*70b0*/  FFMA R14, R49, R3, R14 ;  /* 0x00000003310e7223 */ /* 0x000fe2000000000e */
[----:B------:R-:W-:Y:S01]  /*70c0*/  LOP3.LUT R3, R72, 0xffff0000, RZ, 0xc0, !PT ;  /* 0xffff000048037812 */ /* 0x000fe200078ec0ff */
[----:B------:R-:W-:Y:S01]  /*70d0*/  FMUL R23, R47, R23 ;  /* 0x000000172f177220 */ /* 0x000fe20000400000 */
[----:B------:R-:W-:Y:S01]  /*70e0*/  F2FP.BF16.F32.PACK_AB R55, R11, R6 ;  /* 0x000000060b37723e */ /* 0x000fe200000010ff */
[----:B------:R-:W-:Y:S01]  /*70f0*/  FFMA R19, R49, R0, R19 ;  /* 0x0000000031137223 */ /* 0x000fe20000000013 */
[----:B------:R-:W-:Y:S01]  /*7100*/  SHF.L.U32 R0, R73, 0x10, RZ ;  /* 0x0000001049007819 */ /* 0x000fe200000006ff */
[----:B------:R-:W-:Y:S01]  /*7110*/  FFMA R16, R49, R2, R16 ;  /* 0x0000000231107223 */ /* 0x000fe20000000010 */
[----:B------:R-:W-:Y:S01]  /*7120*/  LOP3.LUT R2, R73, 0xffff0000, RZ, 0xc0, !PT ;  /* 0xffff000049027812 */ /* 0x000fe200078ec0ff */
[----:B------:R-:W-:Y:S01]  /*7130*/  FFMA R17, R49, R3, R17 ;  /* 0x0000000331117223 */ /* 0x000fe20000000011 */
[----:B------:R-:W-:Y:S01]  /*7140*/  SHF.L.U32 R3, R75, 0x10, RZ ;  /* 0x000000104b037819 */ /* 0x000fe200000006ff */
[----:B------:R-:W-:Y:S01]  /*7150*/  FFMA R18, R49, R0, R18 ;  /* 0x0000000031127223 */ /* 0x000fe20000000012 */
[C---:B------:R-:W-:Y:S01]  /*7160*/  SHF.L.U32 R0, R74.reuse, 0x10, RZ ;  /* 0x000000104a007819 */ /* 0x040fe200000006ff */
[----:B------:R1:W-:Y:S01]  /*7170*/  STS.128 [R104], R52 ;  /* 0x0000003468007388 */ /* 0x0003e20000000c00 */
[----:B------:R-:W-:Y:S01]  /*7180*/  F2FP.BF16.F32.PACK_AB R8, R9, R8 ;  /* 0x000000080908723e */ /* 0x000fe200000010ff */
[C---:B------:R-:W-:Y:S01]  /*7190*/  FFMA R23, R49.reuse, R2, R23 ;  /* 0x0000000231177223 */ /* 0x040fe20000000017 */
[----:B------:R-:W-:Y:S01]  /*71a0*/  LOP3.LUT R2, R74, 0xffff0000, RZ, 0xc0, !PT ;  /* 0xffff00004a027812 */ /* 0x000fe200078ec0ff */
[----:B------:R-:W-:Y:S01]  /*71b0*/  FFMA R20, R49, R0, R20 ;  /* 0x0000000031147223 */ /* 0x000fe20000000014 */
[----:B------:R-:W-:Y:S01]  /*71c0*/  LOP3.LUT R0, R75, 0xffff0000, RZ, 0xc0, !PT ;  /* 0xffff00004b007812 */ /* 0x000fe200078ec0ff */
[----:B------:R-:W-:Y:S01]  /*71d0*/  FMUL R27, R47, R27 ;  /* 0x0000001b2f1b7220 */ /* 0x000fe20000400000 */
[----:B------:R-:W-:Y:S01]  /*71e0*/  F2FP.BF16.F32.PACK_AB R9, R15, R10 ;  /* 0x0000000a0f09723e */ /* 0x000fe200000010ff */
[C---:B------:R-:W-:Y:S01]  /*71f0*/  FFMA R21, R49.reuse, R2, R21 ;  /* 0x0000000231157223 */ /* 0x040fe20000000015 */
[C---:B------:R-:W-:Y:S01]  /*7200*/  FFMA R22, R49.reuse, R3, R22 ;  /* 0x0000000331167223 */ /* 0x040fe20000000016 */
[----:B------:R-:W-:Y:S01]  /*7210*/  FFMA R27, R49, R0, R27 ;  /* 0x00000000311b7223 */ /* 0x000fe2000000001b */
[C---:B------:R-:W-:Y:S01]  /*7220*/  SHF.L.U32 R2, R80.reuse, 0x10, RZ ;  /* 0x0000001050027819 */ /* 0x040fe200000006ff */
[C---:B------:R-:W-:Y:S01]  /*7230*/  FMUL R31, R47.reuse, R31 ;  /* 0x0000001f2f1f7220 */ /* 0x040fe20000400000 */
[----:B------:R-:W-:Y:S01]  /*7240*/  LOP3.LUT R0, R80, 0xffff0000, RZ, 0xc0, !PT ;  /* 0xffff000050007812 */ /* 0x000fe200078ec0ff */
[----:B------:R-:W-:Y:S01]  /*7250*/  FMUL R35, R47, R35 ;  /* 0x000000232f237220 */ /* 0x000fe20000400000 */
[----:B------:R-:W-:Y:S01]  /*7260*/  SHF.L.U32 R3, R81, 0x10, RZ ;  /* 0x0000001051037819 */ /* 0x000fe200000006ff */
[----:B------:R-:W-:Y:S01]  /*7270*/  FFMA R24, R49, R2, R24 ;  /* 0x0000000231187223 */ /* 0x000fe20000000018 */
[----:B------:R-:W-:Y:S01]  /*7280*/  F2FP.BF16.F32.PACK_AB R10, R13, R12 ;  /* 0x0000000c0d0a723e */ /* 0x000fe200000010ff */
[----:B------:R-:W-:Y:S01]  /*7290*/  FFMA R25, R49, R0, R25 ;  /* 0x0000000031197223 */ /* 0x000fe20000000019 */
[----:B------:R-:W-:Y:S01]  /*72a0*/  F2FP.BF16.F32.PACK_AB R11, R19, R14 ;  /* 0x0000000e130b723e */ /* 0x000fe200000010ff */
[----:B------:R-:W-:Y:S01]  /*72b0*/  FFMA R26, R49, R3, R26 ;  /* 0x00000003311a7223 */ /* 0x000fe2000000001a */
[----:B------:R-:W-:Y:S02]  /*72c0*/  LOP3.LUT R0, R81, 0xffff0000, RZ, 0xc0, !PT ;  /* 0xffff000051007812 */ /* 0x000fe400078ec0ff */
[C---:B------:R-:W-:Y:S01]  /*72d0*/  SHF.L.U32 R2, R82.reuse, 0x10, RZ ;  /* 0x0000001052027819 */ /* 0x040fe200000006ff */
[----:B------:R1:W-:Y:S01]  /*72e0*/  STS.128 [R103+0x10], R8 ;  /* 0x0000100867007388 */ /* 0x0003e20000000c00 */
[----:B------:R-:W-:Y:S01]  /*72f0*/  LOP3.LUT R3, R82, 0xffff0000, RZ, 0xc0, !PT ;  /* 0xffff000052037812 */ /* 0x000fe200078ec0ff */
[----:B------:R-:W-:Y:S01]  /*7300*/  FFMA R31, R49, R0, R31 ;  /* 0x00000000311f7223 */ /* 0x000fe2000000001f */
[----:B------:R-:W-:Y:S01]  /*7310*/  SHF.L.U32 R4, R83, 0x10, RZ ;  /* 0x0000001053047819 */ /* 0x000fe200000006ff */
[----:B------:R-:W-:Y:S01]  /*7320*/  FFMA R28, R49, R2, R28 ;  /* 0x00000002311c7223 */ /* 0x000fe2000000001c */
[----:B------:R-:W-:Y:S01]  /*7330*/  F2FP.BF16.F32.PACK_AB R16, R17, R16 ;  /* 0x000000101110723e */ /* 0x000fe200000010ff */
[----:B------:R-:W-:Y:S01]  /*7340*/  FFMA R29, R49, R3, R29 ;  /* 0x00000003311d7223 */ /* 0x000fe2000000001d */
[----:B------:R-:W-:Y:S01]  /*7350*/  LOP3.LUT R5, R83, 0xffff0000, RZ, 0xc0, !PT ;  /* 0xffff000053057812 */ /* 0x000fe200078ec0ff */
[----:B------:R-:W-:Y:S01]  /*7360*/  FFMA R30, R49, R4, R30 ;  /* 0x00000004311e7223 */ /* 0x000fe2000000001e */
[----:B------:R-:W-:Y:S02]  /*7370*/  F2FP.BF16.F32.PACK_AB R17, R23, R18 ;  /* 0x000000121711723e */ /* 0x000fe400000010ff */
[----:B------:R-:W-:Y:S01]  /*7380*/  F2FP.BF16.F32.PACK_AB R18, R21, R20 ;  /* 0x000000141512723e */ /* 0x000fe200000010ff */
[----:B------:R-:W-:Y:S01]  /*7390*/  FFMA R35, R49, R5, R35 ;  /* 0x0000000531237223 */ /* 0x000fe20000000023 */
[----:B------:R-:W-:Y:S02]  /*73a0*/  F2FP.BF16.F32.PACK_AB R19, R27, R22 ;  /* 0x000000161b13723e */ /* 0x000fe400000010ff */
[----:B------:R-:W-:Y:S02]  /*73b0*/  F2FP.BF16.F32.PACK_AB R24, R25, R24 ;  /* 0x000000181918723e */ /* 0x000fe400000010ff */
[----:B------:R-:W-:Y:S01]  /*73c0*/  F2FP.BF16.F32.PACK_AB R25, R31, R26 ;  /* 0x0000001a1f19723e */ /* 0x000fe200000010ff */
[----:B------:R1:W-:Y:S01]  /*73d0*/  STS.128 [R102+0x20], R16 ;  /* 0x0000201066007388 */ /* 0x0003e20000000c00 */
[----:B------:R-:W-:Y:S02]  /*73e0*/  F2FP.BF16.F32.PACK_AB R26, R29, R28 ;  /* 0x0000001c1d1a723e */ /* 0x000fe400000010ff */
[----:B------:R-:W-:Y:S05]  /*73f0*/  F2FP.BF16.F32.PACK_AB R27, R35, R30 ;  /* 0x0000001e231b723e */ /* 0x000fea00000010ff */
[----:B------:R1:W-:Y:S01]  /*7400*/  STS.128 [R110+0x30], R24 ;  /* 0x000030186e007388 */ /* 0x0003e20000000c00 */
[----:B------:R-:W-:Y:S01]  /*7410*/  @!PT LDS RZ, [RZ] ;  /* 0x00000000fffff984 */ /* 0x000fe20000000800 */
[----:B------:R-:W-:Y:S01]  /*7420*/  @!PT LDS RZ, [RZ] ;  /* 0x00000000fffff984 */ /* 0x000fe20000000800 */
[----:B------:R-:W-:Y:S01]  /*7430*/  @!PT LDS RZ, [RZ] ;  /* 0x00000000fffff984 */ /* 0x000fe20000000800 */
[----:B------:R-:W-:Y:S01]  /*7440*/  @!PT LDS RZ, [RZ] ;  /* 0x00000000fffff984 */ /* 0x000fe20000000800 */
[----:B------:R2:W-:Y:S07]  /*7450*/  MEMBAR.ALL.CTA ;  /* 0x0000000000007992 */ /* 0x0005ee0000008000 */
[----:B--2---:R-:W2:Y:S02]  /*7460*/  FENCE.VIEW.ASYNC.S ;  /* 0x00000000000073c6 */ /* 0x004ea40000000000 */
[----:B--2---:R-:W-:Y:S06]  /*7470*/  BAR.SYNC.DEFER_BLOCKING 0x1, 0x80 ;  /* 0x0042000000007b1d */ /* 0x004fec0000010000 */
[----:B------:R-:W-:Y:S05]  /*7480*/  @P0 BRA `(.L_x_130) ;  /* 0x0000000000380947 */ /* 0x000fea0003800000 */
[----:B------:R-:W-:Y:S02]  /*7490*/  UIADD3 UR4, UPT, UPT, UR48, 0x400, URZ ;  /* 0x0000040030047890 */ /* 0x000fe4000fffe0ff */
[----:B------:R-:W-:Y:S01]  /*74a0*/  UIADD3 UR8, UP0, UPT, UR52, 0x680, URZ ;  /* 0x0000068034087890 */ /* 0x000fe2000ff1e0ff */
[----:B------:R-:W-:Y:S01]  /*74b0*/  UMOV UR43, UR36 ;  /* 0x00000024002b7c82 */ /* 0x000fe20008000000 */
[----:B------:R-:W-:Y:S02]  /*74c0*/  UIADD3 UR5, UPT, UPT, UR41, 0x80, URZ ;  /* 0x0000008029057890 */ /* 0x000fe4000fffe0ff */
[----:B------:R-:W-:Y:S01]  /*74d0*/  MOV R97, UR4 ;  /* 0x0000000400617c02 */ /* 0x000fe20008000f00 */
[----:B------:R-:W-:Y:S02]  /*74e0*/  UIADD3.X UR9, UPT, UPT, URZ, UR53, URZ, UP0, !UPT ;  /* 0x00000035ff097290 */ /* 0x000fe400087fe4ff */
[----:B------:R-:W-:Y:S01]  /*74f0*/  UIADD3 UR4, UPT, UPT, UR48, 0x1400, URZ ;  /* 0x0000140030047890 */ /* 0x000fe2000fffe0ff */
[----:B------:R-:W-:Y:S01]  /*7500*/  R2UR UR40, R97 ;  /* 0x00000000612872ca */ /* 0x000fe200000e0000 */
[----:B------:R-:W-:Y:S01]  /*7510*/  UMOV UR6, UR42 ;  /* 0x0000002a00067c82 */ /* 0x000fe20008000000 */
[----:B------:R-:W-:Y:S11]  /*7520*/  UMOV UR7, UR36 ;  /* 0x0000002400077c82 */ /* 0x000ff60008000000 */
[----:B------:R2:W-:Y:S01]  /*7530*/  UTMASTG.3D [UR40], [UR8] ;  /* 0x00000028080073b5 */ /* 0x0005e20008010000 */
[----:B------:R2:W-:Y:S01]  /*7540*/  UTMASTG.3D [UR4], [UR8] ;  /* 0x00000004080073b5 */ /* 0x0005e20008010000 */
[----:B------:R0:W-:Y:S01]  /*7550*/  UTMACMDFLUSH ;  /* 0x00000000000079b7 */ /* 0x0001e20000000000 */
[----:B--2---:R-:W-:Y:S04]  /*7560*/  DEPBAR.LE SB0, 0x1 ;  /* 0x000080400000791a */ /* 0x004fe80000000000 */
.L_x_130:
[----:B------:R-:W-:Y:S05]  /*7570*/  BSYNC.RECONVERGENT B0 ;  /* 0x0000000000007941 */ /* 0x000fea0003800200 */
.L_x_129:
[----:B------:R-:W-:Y:S01]  /*7580*/  BAR.SYNC.DEFER_BLOCKING 0x1, 0x80 ;  /* 0x0042000000007b1d */ /* 0x000fe20000010000 */
[----:B------:R-:W-:Y:S01]  /*7590*/  ISETP.NE.AND P1, PT, R111, RZ, PT ;  /* 0x000000ff6f00720c */ /* 0x000fe20003f25270 */
[----:B------:R-:W-:Y:S01]  /*75a0*/  UISETP.NE.AND UP0, UPT, UR49, URZ, UPT ;  /* 0x000000ff3100728c */ /* 0x000fe2000bf05270 */
[----:B------:R-:W-:Y:S11]  /*75b0*/  LEA R2, R60, UR48, 0x3 ;  /* 0x000000303c027c11 */ /* 0x000ff6000f8e18ff */
[----:B------:R-:W-:Y:S01]  /*75c0*/  @P1 SHF.L.U32 R3, R101, 0x1f, RZ ;  /* 0x0000001f65031819 */ /* 0x000fe200000006ff */
[----:B------:R-:W-:Y:S06]  /*75d0*/  BRA.U !UP0, `(.L_x_131) ;  /* 0x0000000108247547 */ /* 0x000fec000b800000 */
[----:B------:R-:W-:Y:S01]  /*75e0*/  IMAD.U32 R4, RZ, RZ, UR51 ;  /* 0x00000033ff047e24 */ /* 0x000fe2000f8e00ff */
[----:B------:R-:W-:Y:S01]  /*75f0*/  MOV R0, UR37 ;  /* 0x0000002500007c02 */ /* 0x000fe20008000f00 */
[----:B------:R-:W-:Y:S03]  /*7600*/  UIADD3 UR51, UPT, UPT, UR51, 0x1, URZ ;  /* 0x0000000133337890 */ /* 0x000fe6000fffe0ff */
[----:B------:R-:W-:Y:S01]  /*7610*/  @P1 LEA R4, R4, UR48, 0x3 ;  /* 0x0000003004041c11 */ /* 0x000fe2000f8e18ff */
[----:B------:R-:W-:Y:S04]  /*7620*/  UISETP.NE.AND UP0, UPT, UR51, 0x4, UPT ;  /* 0x000000043300788c */ /* 0x000fe8000bf05270 */
[----:B------:R-:W-:Y:S01]  /*7630*/  @P1 VIADD R4, R4, 0x120 ;  /* 0x0000012004041836 */ /* 0x000fe20000000000 */
[----:B------:R-:W-:Y:S04]  /*7640*/  USEL UR51, UR51, URZ, UP0 ;  /* 0x000000ff33337287 */ /* 0x000fe80008000000 */
[----:B------:R-:W-:Y:S04]  /*7650*/  @P1 PRMT R0, R0, 0x654, R4 ;  /* 0x0000065400001816 */ /* 0x000fe80000000004 */
[----:B------:R2:W-:Y:S04]  /*7660*/  @P1 SYNCS.ARRIVE.TRANS64.RED.A1T0 RZ, [R0+URZ], RZ ;  /* 0x000000ff00ff19a7 */ /* 0x0005e800081004ff */
.L_x_131:
[----:B------:R-:W4:Y:S01]  /*7670*/  @P1 SYNCS.PHASECHK.TRANS64.TRYWAIT P0, [R2+URZ+0x100], R3 ;  /* 0x00010003020015a7 */ /* 0x000f2200080011ff */
[----:B------:R-:W-:Y:S01]  /*7680*/  BSSY B1, `(.L_x_132) ;  /* 0x0000016000017945 */ /* 0x000fe20003800000 */
[----:B----4-:R-:W-:Y:S03]  /*7690*/  @P1 SEL R61, RZ, 0x1, !P0 ;  /* 0x00000001ff3d1807 */ /* 0x010fe60004000000 */
[----:B------:R-:W-:Y:S05]  /*76a0*/  @!P1 BRA `(.L_x_133) ;  /* 0x00000000004c9947 */ /* 0x000fea0003800000 */
[----:B------:R-:W-:Y:S01]  /*76b0*/  ISETP.NE.AND P0, PT, R61, RZ, PT ;  /* 0x000000ff3d00720c */ /* 0x000fe20003f05270 */
[----:B------:R-:W-:Y:S01]  /*76c0*/  BSSY B0, `(.L_x_134) ;  /* 0x000000b000007945 */ /* 0x000fe20003800000 */
[----:B------:R-:W-:Y:S11]  /*76d0*/  ISETP.NE.AND P1, PT, R62, RZ, PT ;  /* 0x000000ff3e00720c */ /* 0x000ff60003f25270 */
[----:B------:R-:W-:Y:S02]  /*76e0*/  @!UPT UIADD3 URZ, UPT, UPT, URZ, URZ, URZ ;  /* 0x000000fffffff290 */ /* 0x000fe4000fffe0ff */
[C---:B------:R-:W-:Y:S01]  /*76f0*/  @P1 IMAD R6, R60.reuse, 0x2000, R104 ;  /* 0x000020003c061824 */ /* 0x040fe200078e0268 */
[C---:B------:R-:W-:Y:S01]  /*7700*/  @P1 LEA R4, R60.reuse, R102, 0xd ;  /* 0x000000663c041211 */ /* 0x040fe200078e68ff */
[C---:B------:R-:W-:Y:S02]  /*7710*/  @P1 IMAD R5, R60.reuse, 0x2000, R103 ;  /* 0x000020003c051824 */ /* 0x040fe400078e0267 */
[----:B------:R-:W-:Y:S01]  /*7720*/  @P1 IMAD R3, R60, 0x2000, R110 ;  /* 0x000020003c031824 */ /* 0x000fe200078e026e */
[----:B------:R-:W-:Y:S06]  /*7730*/  @P0 BRA `(.L_x_135) ;  /* 0x00000000000c0947 */ /* 0x000fec0003800000 */
[----:B--2---:R-:W-:Y:S04]  /*7740*/  SHF.L.U32 R0, R101, 0x1f, RZ ;  /* 0x0000001f65007819 */ /* 0x004fe800000006ff */
[----:B------:R-:W2:Y:S02]  /*7750*/  SYNCS.PHASECHK.TRANS64.TRYWAIT P0, [R2+URZ+0x100], R0 ;  /* 0x00010000020075a7 */ /* 0x000ea400080011ff */
[----:B--2---:R-:W-:Y:S05]  /*7760*/  @!P0 BRA `(.L_x_136) ;  /* 0x00000038000c8947 */ /* 0x004fea0003800000 */
.L_x_135:
[----:B------:R-:W-:Y:S05]  /*7770*/  BSYNC B0 ;  /* 0x0000000000007941 */ /* 0x000fea0003800000 */
.L_x_134:
[----:B------:R-:W-:Y:S02]  /*7780*/  ISETP.NE.AND P0, PT, R62, RZ, PT ;  /* 0x000000ff3e00720c */ /* 0x000fe40003f05270 */
[----:B------:R-:W-:Y:S11]  /*7790*/  IADD3 R60, PT, PT, R60, 0x1, RZ ;  /* 0x000000013c3c7810 */ /* 0x000ff60007ffe0ff */
[----:B------:R4:W1:Y:S04]  /*77a0*/  @P0 LDS.128 R56, [R6] ;  /* 0x0000000006380984 */ /* 0x0008680000000c00 */
[----:B------:R4:W1:Y:S04]  /*77b0*/  @P0 LDS.128 R64, [R5+0x10] ;  /* 0x0000100005400984 */ /* 0x0008680000000c00 */
[----:B------:R4:W1:Y:S04]  /*77c0*/  @P0 LDS.128 R72, [R4+0x20] ;  /* 0x0000200004480984 */ /* 0x0008680000000c00 */
[----:B------:R4:W1:Y:S02]  /*77d0*/  @P0 LDS.128 R80, [R3+0x30] ;  /* 0x0000300003500984 */ /* 0x0008640000000c00 */
.L_x_133:
[----:B------:R-:W-:Y:S05]  /*77e0*/  BSYNC B1 ;  /* 0x0000000000017941 */ /* 0x000fea0003800000 */
.L_x_132:
[----:B--2---:R-:W-:Y:S05]  /*77f0*/  VIADD R0, R48, 0x20 ;  /* 0x0000002030007836 */ /* 0x004fea0000000000 */
[----:B------:R-:W-:Y:S04]  /*7800*/  SHF.R.U32.HI R0, RZ, 0x15, R0 ;  /* 0x00000015ff007819 */ /* 0x000fe80000011600 */
[----:B------:R-:W-:Y:S11]  /*7810*/  LOP3.LUT P0, RZ, R0, 0x3, R96, 0x48, !PT ;  /* 0x0000000300ff7812 */ /* 0x000ff60007804860 */
[----:B------:R-:W-:Y:S02]  /*7820*/  @!UPT UIADD3 URZ, UPT, UPT, URZ, URZ, URZ ;  /* 0x000000fffffff290 */ /* 0x000fe4000fffe0ff */
[----:B------:R-:W-:Y:S05]  /*7830*/  @!P0 BRA `(.L_x_137) ;  /* 0x0000000000408947 */ /* 0x000fea0003800000 */
[----:B------:R-:W2:Y:S01]  /*7840*/  LDCU.64 UR8, c[0x4][0x70] ;  /* 0x01000e00ff0877ac */ /* 0x000ea20008000a00 */
[----:B----4-:R-:W-:Y:S01]  /*7850*/  MOV R3, 0x0 ;  /* 0x0000000000037802 */ /* 0x010fe20000000f00 */
[----:B------:R-:W-:Y:S02]  /*7860*/  HFMA2 R12, -RZ, RZ, 0, 5.9604644775390625e-08 ;  /* 0x00000001ff0c7431 */ /* 0x000fe400000001ff */
[----:B-1----:R-:W-:Y:S02]  /*7870*/  IMAD.MOV.U32 R8, RZ, RZ, 0x192 ;  /* 0x00000192ff087424 */ /* 0x002fe400078e00ff */
[----:B------:R-:W-:Y:S01]  /*7880*/  IMAD.MOV.U32 R13, RZ, RZ, RZ ;  /* 0x000000ffff0d7224 */ /* 0x000fe200078e00ff */
[----:B------:R-:W1:Y:S01]  /*7890*/  LDCU.64 UR6, c[0x4][0x78] ;  /* 0x01000f00ff0677ac */ /* 0x000e620008000a00 */
[----:B------:R-:W4:Y:S01]  /*78a0*/  LDC.64 R2, c[0x4][R3] ;  /* 0x0100000003027b82 */ /* 0x000f220000000a00 */
[----:B------:R-:W5:Y:S01]  /*78b0*/  LDCU.64 UR4, c[0x4][0x10] ;  /* 0x01000200ff0477ac */ /* 0x000f620008000a00 */
[----:B--2---:R-:W-:Y:S01]  /*78c0*/  MOV R5, UR9 ;  /* 0x0000000900057c02 */ /* 0x004fe20008000f00 */
[----:B------:R-:W-:Y:S01]  /*78d0*/  IMAD.U32 R4, RZ, RZ, UR8 ;  /* 0x00000008ff047e24 */ /* 0x000fe2000f8e00ff */
[----:B-1----:R-:W-:Y:S01]  /*78e0*/  MOV R7, UR7 ;  /* 0x0000000700077c02 */ /* 0x002fe20008000f00 */
[----:B------:R-:W-:Y:S01]  /*78f0*/  IMAD.U32 R6, RZ, RZ, UR6 ;  /* 0x00000006ff067e24 */ /* 0x000fe2000f8e00ff */
[----:B-----5:R-:W-:Y:S01]  /*7900*/  MOV R11, UR5 ;  /* 0x00000005000b7c02 */ /* 0x020fe20008000f00 */
[----:B------:R-:W-:Y:S02]  /*7910*/  IMAD.U32 R10, RZ, RZ, UR4 ;  /* 0x00000004ff0a7e24 */ /* 0x000fe4000f8e00ff */
[----:B------:R-:W-:Y:S07]  /*7920*/  LEPC R20, `(.L_x_137) ;  /* 0x000000001014794e */ /* 0x000fee0000000000 */
[----:B---34-:R-:W-:Y:S05]  /*7930*/  CALL.ABS.NOINC R2 ;  /* 0x0000000002007343 */ /* 0x018fea0003c00000 */
.L_x_137:
[----:B------:R-:W-:Y:S01]  /*7940*/  ISETP.NE.AND P6, PT, R111, RZ, PT ;  /* 0x000000ff6f00720c */ /* 0x000fe20003fc5270 */
[----:B------:R-:W-:Y:S05]  /*7950*/  WARPSYNC.ALL ;  /* 0x0000000000007948 */ /* 0x000fea0003800000 */
[----:B------:R-:W-:Y:S01]  /*7960*/  R2UR UR4, R48 ;  /* 0x00000000300472ca */ /* 0x000fe200000e0000 */
[----:B------:R-:W-:Y:S01]  /*7970*/  BSSY.RECONVERGENT B0, `(.L_x_138) ;  /* 0x0000094000007945 */ /* 0x000fe20003800200 */
[----:B------:R-:W-:Y:S02]  /*7980*/  MOV R50, UR51 ;  /* 0x0000003300327c02 */ /* 0x000fe40008000f00 */
[----:B-1--4-:R-:W-:Y:S02]  /*7990*/  SHF.L.U32 R3, R56, 0x10, RZ ;  /* 0x0000001038037819 */ /* 0x012fe400000006ff */
[----:B------:R-:W-:Y:S02]  /*79a0*/  MOV R63, UR37 ;  /* 0x00000025003f7c02 */ /* 0x000fe40008000f00 */
[----:B------:R-:W-:Y:S02]  /*79b0*/  @P6 LEA R50, R50, UR48, 0x3 ;  /* 0x0000003032326c11 */ /* 0x000fe4000f8e18ff */
[----:B------:R-:W-:Y:S02]  /*79c0*/  LOP3.LUT R51, R57, 0xffff0000, RZ, 0xc0, !PT ;  /* 0xffff000039337812 */ /* 0x000fe400078ec0ff */
[----:B------:R-:W-:Y:S01]  /*79d0*/  @P6 IADD3 R50, PT, PT, R50, 0x120, RZ ;  /* 0x0000012032326810 */ /* 0x000fe20007ffe0ff */
[----:B------:R-:W1:Y:S01]  /*79e0*/  LDTM.x32 R4, tmem[UR4+0x20] ;  /* 0x00002004000479ee */ /* 0x000e6200082c0000 */
[----:B------:R-:W-:Y:S02]  /*79f0*/  ISETP.NE.AND P0, PT, R106, RZ, PT ;  /* 0x000000ff6a00720c */ /* 0x000fe40003f05270 */
[----:B------:R-:W-:Y:S02]  /*7a00*/  @P6 PRMT R63, R63, 0x654, R50 ;  /* 0x000006543f3f6816 */ /* 0x000fe40000000032 */
[----:B------:R-:W-:Y:S01]  /*7a10*/  SHF.L.U32 R50, R57, 0x10, RZ ;  /* 0x0000001039327819 */ /* 0x000fe200000006ff */
[C---:B-1----:R-:W-:Y:S01]  /*7a20*/  FMUL R0, R47.reuse, R4 ;  /* 0x000000042f007220 */ /* 0x042fe20000400000 */
[----:B------:R-:W-:Y:S01]  /*7a30*/  LOP3.LUT R4, R56, 0xffff0000, RZ, 0xc0, !PT ;  /* 0xffff000038047812 */ /* 0x000fe200078ec0ff */
[C---:B------:R-:W-:Y:S01]  /*7a40*/  FMUL R2, R47.reuse, R5 ;  /* 0x000000052f027220 */ /* 0x040fe20000400000 */
[----:B------:R-:W-:Y:S01]  /*7a50*/  FMUL R7, R47, R7 ;  /* 0x000000072f077220 */ /* 0x000fe20000400000 */
[----:B------:R-:W-:Y:S01]  /*7a60*/  FFMA R0, R49, R3, R0 ;  /* 0x0000000331007223 */ /* 0x000fe20000000000 */
[----:B------:R-:W-:Y:S01]  /*7a70*/  FMUL R3, R47, R6 ;  /* 0x000000062f037220 */ /* 0x000fe20000400000 */
[----:B------:R-:W-:Y:S01]  /*7a80*/  FFMA R2, R49, R4, R2 ;  /* 0x0000000431027223 */ /* 0x000fe20000000002 */
[C---:B------:R-:W-:Y:S01]  /*7a90*/  FMUL R4, R47.reuse, R8 ;  /* 0x000000082f047220 */ /* 0x040fe20000400000 */
[C---:B------:R-:W-:Y:S01]  /*7aa0*/  FMUL R8, R47.reuse, R12 ;  /* 0x0000000c2f087220 */ /* 0x040fe20000400000 */
[C---:B------:R-:W-:Y:S01]  /*7ab0*/  FMUL R12, R47.reuse, R16 ;  /* 0x000000102f0c7220 */ /* 0x040fe20000400000 */
[C---:B------:R-:W-:Y:S01]  /*7ac0*/  FMUL R16, R47.reuse, R20 ;  /* 0x000000142f107220 */ /* 0x040fe20000400000 */
[----:B------:R-:W-:Y:S01]  /*7ad0*/  F2FP.BF16.F32.PACK_AB R52, R2, R0 ;  /* 0x000000000234723e */ /* 0x000fe200000010ff */
[C---:B------:R-:W-:Y:S01]  /*7ae0*/  FMUL R20, R47.reuse, R24 ;  /* 0x000000182f147220 */ /* 0x040fe20000400000 */
[C---:B------:R-:W-:Y:S01]  /*7af0*/  LOP3.LUT R0, R58.reuse, 0xffff0000, RZ, 0xc0, !PT ;  /* 0xffff00003a007812 */ /* 0x040fe200078ec0ff */
[----:B------:R-:W-:Y:S01]  /*7b00*/  FMUL R24, R47, R28 ;  /* 0x0000001c2f187220 */ /* 0x000fe20000400000 */
[----:B------:R-:W-:Y:S01]  /*7b10*/  SHF.L.U32 R2, R59, 0x10, RZ ;  /* 0x000000103b027819 */ /* 0x000fe200000006ff */
[C---:B------:R-:W-:Y:S01]  /*7b20*/  FMUL R28, R47.reuse, R32 ;  /* 0x000000202f1c7220 */ /* 0x040fe20000400000 */
[----:B------:R-:W-:Y:S01]  /*7b30*/  SHF.L.U32 R32, R58, 0x10, RZ ;  /* 0x000000103a207819 */ /* 0x000fe200000006ff */
[----:B------:R-:W-:Y:S01]  /*7b40*/  FMUL R5, R47, R9 ;  /* 0x000000092f057220 */ /* 0x000fe20000400000 */
[C---:B------:R-:W-:Y:S01]  /*7b50*/  FFMA R3, R49.reuse, R50, R3 ;  /* 0x0000003231037223 */ /* 0x040fe20000000003 */
[----:B------:R-:W-:Y:S01]  /*7b60*/  FFMA R7, R49, R51, R7 ;  /* 0x0000003331077223 */ /* 0x000fe20000000007 */
[----:B------:R-:W-:Y:S01]  /*7b70*/  FMUL R6, R47, R10 ;  /* 0x0000000a2f067220 */ /* 0x000fe20000400000 */
[----:B------:R-:W-:Y:S01]  /*7b80*/  FFMA R4, R49, R32, R4 ;  /* 0x0000002031047223 */ /* 0x000fe20000000004 */
[----:B------:R-:W-:Y:S01]  /*7b90*/  LOP3.LUT R32, R59, 0xffff0000, RZ, 0xc0, !PT ;  /* 0xffff00003b207812 */ /* 0x000fe200078ec0ff */
[----:B------:R-:W-:Y:S01]  /*7ba0*/  FFMA R5, R49, R0, R5 ;  /* 0x0000000031057223 */ /* 0x000fe20000000005 */
[C---:B------:R-:W-:Y:S01]  /*7bb0*/  SHF.L.U32 R0, R64.reuse, 0x10, RZ ;  /* 0x0000001040007819 */ /* 0x040fe200000006ff */
[----:B------:R-:W-:Y:S01]  /*7bc0*/  FMUL R11, R47, R11 ;  /* 0x0000000b2f0b7220 */ /* 0x000fe20000400000 */
[----:B------:R-:W-:Y:S01]  /*7bd0*/  F2FP.BF16.F32.PACK_AB R53, R7, R3 ;  /* 0x000000030735723e */ /* 0x000fe200000010ff */
[C---:B------:R-:W-:Y:S01]  /*7be0*/  FFMA R6, R49.reuse, R2, R6 ;  /* 0x0000000231067223 */ /* 0x040fe20000000006 */
[----:B------:R-:W-:Y:S01]  /*7bf0*/  LOP3.LUT R2, R64, 0xffff0000, RZ, 0xc0, !PT ;  /* 0xffff000040027812 */ /* 0x000fe200078ec0ff */
[----:B------:R-:W-:Y:S01]  /*7c00*/  FFMA R11, R49, R32, R11 ;  /* 0x00000020310b7223 */ /* 0x000fe2000000000b */
[----:B------:R-:W-:Y:S01]  /*7c10*/  SHF.L.U32 R3, R65, 0x10, RZ ;  /* 0x0000001041037819 */ /* 0x000fe200000006ff */
[----:B------:R-:W-:Y:S01]  /*7c20*/  FFMA R8, R49, R0, R8 ;  /* 0x0000000031087223 */ /* 0x000fe20000000008 */
[----:B------:R-:W-:Y:S01]  /*7c30*/  LOP3.LUT R0, R65, 0xffff0000, RZ, 0xc0, !PT ;  /* 0xffff000041007812 */ /* 0x000fe200078ec0ff */
[----:B------:R-:W-:Y:S01]  /*7c40*/  FMUL R9, R47, R13 ;  /* 0x0000000d2f097220 */ /* 0x000fe20000400000 */
[----:B------:R-:W-:Y:S01]  /*7c50*/  F2FP.BF16.F32.PACK_AB R54, R5, R4 ;  /* 0x000000040536723e */ /* 0x000fe200000010ff */
[----:B------:R-:W-:Y:S01]  /*7c60*/  FMUL R10, R47, R14 ;  /* 0x0000000e2f0a7220 */ /* 0x000fe20000400000 */
[----:B------:R-:W-:Y:S01]  /*7c70*/  F2FP.BF16.F32.PACK_AB R55, R11, R6 ;  /* 0x000000060b37723e */ /* 0x000fe200000010ff */
[----:B------:R-:W-:Y:S01]  /*7c80*/  FMUL R15, R47, R15 ;  /* 0x0000000f2f0f7220 */ /* 0x000fe20000400000 */
[----:B------:R-:W-:Y:S01]  /*7c90*/  SHF.L.U32 R4, R81, 0x10, RZ ;  /* 0x0000001051047819 */ /* 0x000fe200000006ff */
[C---:B------:R-:W-:Y:S01]  /*7ca0*/  FFMA R9, R49.reuse, R2, R9 ;  /* 0x0000000231097223 */ /* 0x040fe20000000009 */
[C---:B------:R-:W-:Y:S01]  /*7cb0*/  SHF.L.U32 R2, R66.reuse, 0x10, RZ ;  /* 0x0000001042027819 */ /* 0x040fe200000006ff */
[C---:B------:R-:W-:Y:S01]  /*7cc0*/  FFMA R10, R49.reuse, R3, R10 ;  /* 0x00000003310a7223 */ /* 0x040fe2000000000a */
[----:B------:R-:W-:Y:S01]  /*7cd0*/  LOP3.LUT R3, R66, 0xffff0000, RZ, 0xc0, !PT ;  /* 0xffff000042037812 */ /* 0x000fe200078ec0ff */
[----:B------:R-:W-:Y:S01]  /*7ce0*/  FFMA R15, R49, R0, R15 ;  /* 0x00000000310f7223 */ /* 0x000fe2000000000f */
[----:B------:R-:W-:Y:S01]  /*7cf0*/  SHF.L.U32 R0, R67, 0x10, RZ ;  /* 0x0000001043007819 */ /* 0x000fe200000006ff */
[----:B------:R-:W-:Y:S01]  /*7d00*/  FMUL R13, R47, R17 ;  /* 0x000000112f0d7220 */ /* 0x000fe20000400000 */
[----:B------:R-:W-:Y:S01]  /*7d10*/  F2FP.BF16.F32.PACK_AB R8, R9, R8 ;  /* 0x000000080908723e */ /* 0x000fe200000010ff */
[----:B------:R-:W-:Y:S01]  /*7d20*/  FMUL R14, R47, R18 ;  /* 0x000000122f0e7220 */ /* 0x000fe20000400000 */
[----:B------:R-:W-:Y:S01]  /*7d30*/  F2FP.BF16.F32.PACK_AB R9, R15, R10 ;  /* 0x0000000a0f09723e */ /* 0x000fe200000010ff */
[----:B------:R-:W-:Y:S01]  /*7d40*/  FFMA R12, R49, R2, R12 ;  /* 0x00000002310c7223 */ /* 0x000fe2000000000c */
[----:B------:R-:W-:Y:S01]  /*7d50*/  LOP3.LUT R2, R67, 0xffff0000, RZ, 0xc0, !PT ;  /* 0xffff000043027812 */ /* 0x000fe200078ec0ff */
[----:B------:R-:W-:Y:S01]  /*7d60*/  FFMA R13, R49, R3, R13 ;  /* 0x00000003310d7223 */ /* 0x000fe2000000000d */
[----:B------:R-:W-:Y:S01]  /*7d70*/  SHF.L.U32 R3, R73, 0x10, RZ ;  /* 0x0000001049037819 */ /* 0x000fe200000006ff */
[----:B------:R-:W-:Y:S01]  /*7d80*/  FFMA R14, R49, R0, R14 ;  /* 0x00000000310e7223 */ /* 0x000fe2000000000e */
[C---:B------:R-:W-:Y:S01]  /*7d90*/  SHF.L.U32 R0, R72.reuse, 0x10, RZ ;  /* 0x0000001048007819 */ /* 0x040fe200000006ff */
[----:B------:R-:W-:Y:S01]  /*7da0*/  FMUL R19, R47, R19 ;  /* 0x000000132f137220 */ /* 0x000fe20000400000 */
[----:B------:R-:W-:Y:S01]  /*7db0*/  F2FP.BF16.F32.PACK_AB R10, R13, R12 ;  /* 0x0000000c0d0a723e */ /* 0x000fe200000010ff */
[----:B------:R-:W-:Y:S01]  /*7dc0*/  FMUL R17, R47, R21 ;  /* 0x000000152f117220 */ /* 0x000fe20000400000 */
[----:B------:R-:W-:Y:S01]  /*7dd0*/  LOP3.LUT R5, R83, 0xffff0000, RZ, 0xc0, !PT ;  /* 0xffff000053057812 */ /* 0x000fe200078ec0ff */
[C---:B------:R-:W-:Y:S01]  /*7de0*/  FFMA R19, R49.reuse, R2, R19 ;  /* 0x0000000231137223 */ /* 0x040fe20000000013 */
[----:B------:R-:W-:Y:S01]  /*7df0*/  LOP3.LUT R2, R72, 0xffff0000, RZ, 0xc0, !PT ;  /* 0xffff000048027812 */ /* 0x000fe200078ec0ff */
[----:B------:R1:W-:Y:S01]  /*7e00*/  STS.128 [R104+0x2000], R52 ;  /* 0x0020003468007388 */ /* 0x0003e20000000c00 */
[----:B------:R-:W-:Y:S01]  /*7e10*/  FFMA R16, R49, R0, R16 ;  /* 0x0000000031107223 */ /* 0x000fe20000000010 */
[----:B------:R-:W-:Y:S01]  /*7e20*/  LOP3.LUT R0, R73, 0xffff0000, RZ, 0xc0, !PT ;  /* 0xffff000049007812 */ /* 0x000fe200078ec0ff */
[----:B------:R-:W-:Y:S01]  /*7e30*/  FMUL R18, R47, R22 ;  /* 0x000000162f127220 */ /* 0x000fe20000400000 */
[----:B------:R-:W-:Y:S01]  /*7e40*/  F2FP.BF16.F32.PACK_AB R11, R19, R14 ;  /* 0x0000000e130b723e */ /* 0x000fe200000010ff */
[----:B------:R-:W-:Y:S01]  /*7e50*/  FMUL R23, R47, R23 ;  /* 0x000000172f177220 */ /* 0x000fe20000400000 */
[C---:B------:R-:W-:Y:S01]  /*7e60*/  FFMA R17, R49.reuse, R2, R17 ;  /* 0x0000000231117223 */ /* 0x040fe20000000011 */
[C---:B------:R-:W-:Y:S01]  /*7e70*/  SHF.L.U32 R2, R74.reuse, 0x10, RZ ;  /* 0x000000104a027819 */ /* 0x040fe200000006ff */
[----:B------:R-:W-:Y:S01]  /*7e80*/  FFMA R18, R49, R3, R18 ;  /* 0x0000000331127223 */ /* 0x000fe20000000012 */
[----:B------:R-:W-:Y:S01]  /*7e90*/  SHF.L.U32 R3, R75, 0x10, RZ ;  /* 0x000000104b037819 */ /* 0x000fe200000006ff */
[----:B------:R1:W-:Y:S01]  /*7ea0*/  STS.128 [R103+0x2010], R8 ;  /* 0x0020100867007388 */ /* 0x0003e20000000c00 */
[----:B------:R-:W-:Y:S01]  /*7eb0*/  F2FP.BF16.F32.PACK_AB R16, R17, R16 ;  /* 0x000000101110723e */ /* 0x000fe200000010ff */
[----:B------:R-:W-:Y:S01]  /*7ec0*/  FFMA R23, R49, R0, R23 ;  /* 0x0000000031177223 */ /* 0x000fe20000000017 */
[----:B------:R-:W-:Y:S01]  /*7ed0*/  LOP3.LUT R0, R74, 0xffff0000, RZ, 0xc0, !PT ;  /* 0xffff00004a007812 */ /* 0x000fe200078ec0ff */
[C---:B------:R-:W-:Y:S01]  /*7ee0*/  FMUL R21, R47.reuse, R25 ;  /* 0x000000192f157220 */ /* 0x040fe20000400000 */
[----:B------:R-:W-:Y:S01]  /*7ef0*/  FMUL R22, R47, R26 ;  /* 0x0000001a2f167220 */ /* 0x000fe20000400000 */
[C---:B------:R-:W-:Y:S01]  /*7f00*/  FFMA R20, R49.reuse, R2, R20 ;  /* 0x0000000231147223 */ /* 0x040fe20000000014 */
[C---:B------:R-:W-:Y:S01]  /*7f10*/  SHF.L.U32 R2, R80.reuse, 0x10, RZ ;  /* 0x0000001050027819 */ /* 0x040fe200000006ff */
[----:B------:R-:W-:Y:S01]  /*7f20*/  FFMA R21, R49, R0, R21 ;  /* 0x0000000031157223 */ /* 0x000fe20000000015 */
[----:B------:R-:W-:Y:S01]  /*7f30*/  LOP3.LUT R0, R75, 0xffff0000, RZ, 0xc0, !PT ;  /* 0xffff00004b007812 */ /* 0x000fe200078ec0ff */
[----:B------:R-:W-:Y:S01]  /*7f40*/  FFMA R22, R49, R3, R22 ;  /* 0x0000000331167223 */ /* 0x000fe20000000016 */
[C---:B------:R-:W-:Y:S01]  /*7f50*/  FMUL R27, R47.reuse, R27 ;  /* 0x0000001b2f1b7220 */ /* 0x040fe20000400000 */
[----:B------:R-:W-:Y:S01]  /*7f60*/  LOP3.LUT R3, R80, 0xffff0000, RZ, 0xc0, !PT ;  /* 0xffff000050037812 */ /* 0x000fe200078ec0ff */
[C---:B------:R-:W-:Y:S01]  /*7f70*/  FMUL R25, R47.reuse, R29 ;  /* 0x0000001d2f197220 */ /* 0x040fe20000400000 */
[----:B------:R-:W-:Y:S01]  /*7f80*/  FMUL R26, R47, R30 ;  /* 0x0000001e2f1a7220 */ /* 0x000fe20000400000 */
[C---:B------:R-:W-:Y:S01]  /*7f90*/  FFMA R27, R49.reuse, R0, R27 ;  /* 0x00000000311b7223 */ /* 0x040fe2000000001b */
[----:B------:R-:W-:Y:S01]  /*7fa0*/  FFMA R24, R49, R2, R24 ;  /* 0x0000000231187223 */ /* 0x000fe20000000018 */
[----:B------:R-:W-:Y:S01]  /*7fb0*/  LOP3.LUT R0, R81, 0xffff0000, RZ, 0xc0, !PT ;  /* 0xffff000051007812 */ /* 0x000fe200078ec0ff */
[----:B------:R-:W-:Y:S01]  /*7fc0*/  FFMA R25, R49, R3, R25 ;  /* 0x0000000331197223 */ /* 0x000fe20000000019 */
[----:B------:R-:W-:Y:S01]  /*7fd0*/  FMUL R31, R47, R31 ;  /* 0x0000001f2f1f7220 */ /* 0x000fe20000400000 */
[C---:B------:R-:W-:Y:S01]  /*7fe0*/  SHF.L.U32 R2, R82.reuse, 0x10, RZ ;  /* 0x0000001052027819 */ /* 0x040fe200000006ff */
[----:B------:R-:W-:Y:S01]  /*7ff0*/  FFMA R26, R49, R4, R26 ;  /* 0x00000004311a7223 */ /* 0x000fe2000000001a */
[----:B------:R-:W-:Y:S01]  /*8000*/  LOP3.LUT R3, R82, 0xffff0000, RZ, 0xc0, !PT ;  /* 0xffff000052037812 */ /* 0x000fe200078ec0ff */
[----:B------:R-:W-:Y:S01]  /*8010*/  FMUL R29, R47, R33 ;  /* 0x000000212f1d7220 */ /* 0x000fe20000400000 */
[----:B------:R-:W-:Y:S01]  /*8020*/  SHF.L.U32 R4, R83, 0x10, RZ ;  /* 0x0000001053047819 */ /* 0x000fe200000006ff */
[----:B------:R-:W-:Y:S01]  /*8030*/  FMUL R30, R47, R34 ;  /* 0x000000222f1e7220 */ /* 0x000fe20000400000 */
[----:B------:R-:W-:Y:S01]  /*8040*/  F2FP.BF16.F32.PACK_AB R17, R23, R18 ;  /* 0x000000121711723e */ /* 0x000fe200000010ff */
[----:B------:R-:W-:Y:S01]  /*8050*/  FFMA R31, R49, R0, R31 ;  /* 0x00000000311f7223 */ /* 0x000fe2000000001f */
[----:B------:R-:W-:Y:S01]  /*8060*/  FMUL R35, R47, R35 ;  /* 0x000000232f237220 */ /* 0x000fe20000400000 */
[----:B------:R-:W-:Y:S01]  /*8070*/  F2FP.BF16.F32.PACK_AB R18, R21, R20 ;  /* 0x000000141512723e */ /* 0x000fe200000010ff */
[----:B------:R-:W-:Y:S01]  /*8080*/  FFMA R28, R49, R2, R28 ;  /* 0x00000002311c7223 */ /* 0x000fe2000000001c */
[----:B------:R-:W-:Y:S01]  /*8090*/  F2FP.BF16.F32.PACK_AB R19, R27, R22 ;  /* 0x000000161b13723e */ /* 0x000fe200000010ff */
[C---:B------:R-:W-:Y:S01]  /*80a0*/  FFMA R29, R49.reuse, R3, R29 ;  /* 0x00000003311d7223 */ /* 0x040fe2000000001d */
[C---:B------:R-:W-:Y:S01]  /*80b0*/  FFMA R30, R49.reuse, R4, R30 ;  /* 0x00000004311e7223 */ /* 0x040fe2000000001e */
[----:B------:R-:W-:Y:S01]  /*80c0*/  FFMA R35, R49, R5, R35 ;  /* 0x0000000531237223 */ /* 0x000fe20000000023 */
[----:B------:R-:W-:Y:S01]  /*80d0*/  F2FP.BF16.F32.PACK_AB R24, R25, R24 ;  /* 0x000000181918723e */ /* 0x000fe200000010ff */
[----:B------:R1:W-:Y:S01]  /*80e0*/  STS.128 [R102+0x2020], R16 ;  /* 0x0020201066007388 */ /* 0x0003e20000000c00 */
[----:B------:R-:W-:Y:S02]  /*80f0*/  F2FP.BF16.F32.PACK_AB R25, R31, R26 ;  /* 0x0000001a1f19723e */ /* 0x000fe400000010ff */
[----:B------:R-:W-:Y:S02]  /*8100*/  F2FP.BF16.F32.PACK_AB R26, R29, R28 ;  /* 0x0000001c1d1a723e */ /* 0x000fe400000010ff */
[----:B------:R-:W-:Y:S02]  /*8110*/  F2FP.BF16.F32.PACK_AB R27, R35, R30 ;  /* 0x0000001e231b723e */ /* 0x000fe400000010ff */
[----:B------:R-:W-:Y:S02]  /*8120*/  LEA R0, R60, UR48, 0x3 ;  /* 0x000000303c007c11 */ /* 0x000fe4000f8e18ff */
[----:B------:R-:W-:Y:S01]  /*8130*/  @P6 SHF.L.U32 R2, R101, 0x1f, RZ ;  /* 0x0000001f65026819 */ /* 0x000fe200000006ff */
        /* <DEDUP_REMOVED lines=9> */
[----:B------:R-:W-:Y:S02]  /*81d0*/  UIADD3 UR12, UP0, UPT, UR52, 0x680, URZ ;  /* 0x00000680340c7890 */ /* 0x000fe4000ff1e0ff */
[----:B------:R-:W-:Y:S02]  /*81e0*/  UIADD3 UR9, UPT, UPT, UR41, 0x20, URZ ;  /* 0x0000002029097890 */ /* 0x000fe4000fffe0ff */
[----:B------:R-:W-:Y:S02]  /*81f0*/  UIADD3 UR8, UPT, UPT, UR48, 0x2400, URZ ;  /* 0x0000240030087890 */ /* 0x000fe4000fffe0ff */
[----:B------:R-:W-:Y:S01]  /*8200*/  UIADD3.X UR13, UPT, UPT, URZ, UR53, URZ, UP0, !UPT ;  /* 0x00000035ff0d7290 */ /* 0x000fe200087fe4ff */
[----:B------:R-:W-:Y:S01]  /*8210*/  UMOV UR10, UR42 ;  /* 0x0000002a000a7c82 */ /* 0x000fe20008000000 */
[----:B------:R-:W-:Y:S01]  /*8220*/  UMOV UR11, UR36 ;  /* 0x00000024000b7c82 */ /* 0x000fe20008000000 */
[----:B------:R-:W-:Y:S02]  /*8230*/  UIADD3 UR5, UPT, UPT, UR41, 0xa0, URZ ;  /* 0x000000a029057890 */ /* 0x000fe4000fffe0ff */
[----:B------:R-:W-:Y:S01]  /*8240*/  UIADD3 UR4, UPT, UPT, UR48, 0x3400, URZ ;  /* 0x0000340030047890 */ /* 0x000fe2000fffe0ff */
[----:B------:R-:W-:Y:S03]  /*8250*/  UMOV UR6, UR42 ;  /* 0x0000002a00067c82 */ /* 0x000fe60008000000 */
[----:B------:R2:W-:Y:S01]  /*8260*/  UTMASTG.3D [UR8], [UR12] ;  /* 0x000000080c0073b5 */ /* 0x0005e20008010000 */
[----:B------:R-:W-:Y:S04]  /*8270*/  UMOV UR7, UR36 ;  /* 0x0000002400077c82 */ /* 0x000fe80008000000 */
[----:B------:R2:W-:Y:S01]  /*8280*/  UTMASTG.3D [UR4], [UR12] ;  /* 0x000000040c0073b5 */ /* 0x0005e20008010000 */
[----:B------:R0:W-:Y:S01]  /*8290*/  UTMACMDFLUSH ;  /* 0x00000000000079b7 */ /* 0x0001e20000000000 */
[----:B--2---:R-:W-:Y:S04]  /*82a0*/  DEPBAR.LE SB0, 0x1 ;  /* 0x000080400000791a */ /* 0x004fe80000000000 */
.L_x_139:
[----:B------:R-:W-:Y:S05]  /*82b0*/  BSYNC.RECONVERGENT B0 ;  /* 0x0000000000007941 */ /* 0x000fea0003800200 */
.L_x_138:
[----:B------:R-:W-:Y:S01]  /*82c0*/  BAR.SYNC.DEFER_BLOCKING 0x1, 0x80 ;  /* 0x0042000000007b1d */ /* 0x000fe20000010000 */
[----:B------:R-:W-:Y:S04]  /*82d0*/  UIADD3 UR40, UPT, UPT, UR51, 0x1, URZ ;  /* 0x0000000133287890 */ /* 0x000fe8000fffe0ff */
[----:B------:R-:W-:Y:S04]  /*82e0*/  UISETP.NE.AND UP0, UPT, UR40, 0x4, UPT ;  /* 0x000000042800788c */ /* 0x000fe8000bf05270 */
[----:B------:R-:W-:Y:S01]  /*82f0*/  USEL UR40, UR40, URZ, UP0 ;  /* 0x000000ff28287287 */ /* 0x000fe20008000000 */
[----:B------:R2:W-:Y:S01]  /*8300*/  @P6 SYNCS.ARRIVE.TRANS64.RED.A1T0 RZ, [R63+URZ], RZ ;  /* 0x000000ff3fff69a7 */ /* 0x0005e200081004ff */
[----:B------:R-:W-:Y:S01]  /*8310*/  BSSY B1, `(.L_x_140) ;  /* 0x0000017000017945 */ /* 0x000fe20003800000 */
[----:B------:R-:W4:Y:S02]  /*8320*/  @P6 SYNCS.PHASECHK.TRANS64.TRYWAIT P0, [R0+URZ+0x100], R2 ;  /* 0x00010002000065a7 */ /* 0x000f2400080011ff */
[----:B----4-:R-:W-:Y:S01]  /*8330*/  @P6 SEL R61, RZ, 0x1, !P0 ;  /* 0x00000001ff3d6807 */ /* 0x010fe20004000000 */
[----:B--2---:R-:W-:Y:S06]  /*8340*/  @!P6 BRA `(.L_x_141) ;  /* 0x00000000004ce947 */ /* 0x004fec0003800000 */
        /* <DEDUP_REMOVED lines=9> */
[----:B------:R-:W-:Y:S04]  /*83e0*/  SHF.L.U32 R6, R101, 0x1f, RZ ;  /* 0x0000001f65067819 */ /* 0x000fe800000006ff */
[----:B------:R-:W2:Y:S02]  /*83f0*/  SYNCS.PHASECHK.TRANS64.TRYWAIT P0, [R0+URZ+0x100], R6 ;  /* 0x00010006000075a7 */ /* 0x000ea400080011ff */
[----:B--2---:R-:W-:Y:S05]  /*8400*/  @!P0 BRA `(.L_x_144) ;  /* 0x0000002800f88947 */ /* 0x004fea0003800000 */
.L_x_143:
[----:B------:R-:W-:Y:S05]  /*8410*/  BSYNC B0 ;  /* 0x0000000000007941 */ /* 0x000fea0003800000 */
.L_x_142:
[----:B------:R-:W-:Y:S02]  /*8420*/  ISETP.NE.AND P0, PT, R62, RZ, PT ;  /* 0x000000ff3e00720c */ /* 0x000fe40003f05270 */
[----:B------:R-:W-:Y:S11]  /*8430*/  IADD3 R60, PT, PT, R60, 0x1, RZ ;  /* 0x000000013c3c7810 */ /* 0x000ff60007ffe0ff */
[----:B------:R4:W1:Y:S04]  /*8440*/  @P0 LDS.128 R56, [R5] ;  /* 0x0000000005380984 */ /* 0x0008680000000c00 */
[----:B------:R4:W1:Y:S04]  /*8450*/  @P0 LDS.128 R64, [R4+0x10] ;  /* 0x0000100004400984 */ /* 0x0008680000000c00 */
[----:B------:R4:W1:Y:S04]  /*8460*/  @P0 LDS.128 R72, [R3+0x20] ;  /* 0x0000200003480984 */ /* 0x0008680000000c00 */
[----:B------:R4:W1:Y:S02]  /*8470*/  @P0 LDS.128 R80, [R2+0x30] ;  /* 0x0000300002500984 */ /* 0x0008640000000c00 */
.L_x_141:
[----:B------:R-:W-:Y:S05]  /*8480*/  BSYNC B1 ;  /* 0x0000000000017941 */ /* 0x000fea0003800000 */
.L_x_140:
        /* <DEDUP_REMOVED lines=21> */
.L_x_145:
        /* <DEDUP_REMOVED lines=151> */
.L_x_147:
[----:B------:R-:W-:Y:S05]  /*8f50*/  BSYNC.RECONVERGENT B0 ;  /* 0x0000000000007941 */ /* 0x000fea0003800200 */
.L_x_146:
        /* <DEDUP_REMOVED lines=21> */
.L_x_151:
[----:B------:R-:W-:Y:S05]  /*90b0*/  BSYNC B0 ;  /* 0x0000000000007941 */ /* 0x000fea0003800000 */
.L_x_150:
[----:B------:R-:W-:Y:S11]  /*90c0*/  ISETP.NE.AND P0, PT, R62, RZ, PT ;  /* 0x000000ff3e00720c */ /* 0x000ff60003f05270 */
[----:B------:R-:W-:Y:S02]  /*90d0*/  @!UPT UIADD3 URZ, UPT, UPT, URZ, URZ, URZ ;  /* 0x000000fffffff290 */ /* 0x000fe4000fffe0ff */
[----:B------:R4:W1:Y:S04]  /*90e0*/  @P0 LDS.128 R56, [R4] ;  /* 0x0000000004380984 */ /* 0x0008680000000c00 */
[----:B------:R4:W1:Y:S04]  /*90f0*/  @P0 LDS.128 R64, [R3+0x10] ;  /* 0x0000100003400984 */ /* 0x0008680000000c00 */
[----:B------:R4:W1:Y:S04]  /*9100*/  @P0 LDS.128 R72, [R2+0x20] ;  /* 0x0000200002480984 */ /* 0x0008680000000c00 */
[----:B------:R4:W1:Y:S02]  /*9110*/  @P0 LDS.128 R80, [R60+0x30] ;  /* 0x000030003c500984 */ /* 0x0008640000000c00 */
.L_x_149:
[----:B------:R-:W-:Y:S05]  /*9120*/  BSYNC B1 ;  /* 0x0000000000017941 */ /* 0x000fea0003800000 */
.L_x_148:
        /* <DEDUP_REMOVED lines=21> */
.L_x_153:
[----:B------:R-:W-:Y:S01]  /*9280*/  ISETP.NE.AND P0, PT, R106, RZ, PT ;  /* 0x000000ff6a00720c */ /* 0x000fe20003f05270 */
[----:B------:R-:W-:Y:S05]  /*9290*/  WARPSYNC.ALL ;  /* 0x0000000000007948 */ /* 0x000fea0003800000 */
[----:B------:R-:W-:Y:S01]  /*92a0*/  R2UR UR4, R48 ;  /* 0x00000000300472ca */ /* 0x000fe200000e0000 */
[----:B------:R-:W-:Y:S01]  /*92b0*/  BSSY.RECONVERGENT B0, `(.L_x_154) ;  /* 0x0000090000007945 */ /* 0x000fe20003800200 */
[C---:B-1----:R-:W-:Y:S02]  /*92c0*/  SHF.L.U32 R48, R56.reuse, 0x10, RZ ;  /* 0x0000001038307819 */ /* 0x042fe400000006ff */
[----:B------:R-:W-:Y:S02]  /*92d0*/  LOP3.LUT R50, R56, 0xffff0000, RZ, 0xc0, !PT ;  /* 0xffff000038327812 */ /* 0x000fe400078ec0ff */
[C---:B------:R-:W-:Y:S02]  /*92e0*/  SHF.L.U32 R51, R57.reuse, 0x10, RZ ;  /* 0x0000001039337819 */ /* 0x040fe400000006ff */
[----:B------:R-:W-:Y:S02]  /*92f0*/  LOP3.LUT R52, R57, 0xffff0000, RZ, 0xc0, !PT ;  /* 0xffff000039347812 */ /* 0x000fe400078ec0ff */
[C---:B------:R-:W-:Y:S02]  /*9300*/  SHF.L.U32 R53, R58.reuse, 0x10, RZ ;  /* 0x000000103a357819 */ /* 0x040fe400000006ff */
[----:B------:R-:W-:Y:S01]  /*9310*/  LOP3.LUT R54, R58, 0xffff0000, RZ, 0xc0, !PT ;  /* 0xffff00003a367812 */ /* 0x000fe200078ec0ff */
[----:B----4-:R-:W1:Y:S01]  /*9320*/  LDTM.x32 R4, tmem[UR4+0x60] ;  /* 0x00006004000479ee */ /* 0x010e6200082c0000 */
[C---:B------:R-:W-:Y:S01]  /*9330*/  SHF.L.U32 R55, R59.reuse, 0x10, RZ ;  /* 0x000000103b377819 */ /* 0x040fe200000006ff */
[----:B------:R-:W-:Y:S01]  /*9340*/  NOP ;  /* 0x0000000000007918 */ /* 0x000fe20000000000 */
[----:B------:R-:W-:Y:S02]  /*9350*/  LOP3.LUT R56, R59, 0xffff0000, RZ, 0xc0, !PT ;  /* 0xffff00003b387812 */ /* 0x000fe400078ec0ff */
[C---:B------:R-:W-:Y:S02]  /*9360*/  SHF.L.U32 R57, R64.reuse, 0x10, RZ ;  /* 0x0000001040397819 */ /* 0x040fe400000006ff */
[----:B------:R-:W-:Y:S02]  /*9370*/  LOP3.LUT R58, R64, 0xffff0000, RZ, 0xc0, !PT ;  /* 0xffff0000403a7812 */ /* 0x000fe400078ec0ff */
[C---:B------:R-:W-:Y:S02]  /*9380*/  SHF.L.U32 R59, R65.reuse, 0x10, RZ ;  /* 0x00000010413b7819 */ /* 0x040fe400000006ff */
[----:B------:R-:W-:Y:S02]  /*9390*/  LOP3.LUT R60, R65, 0xffff0000, RZ, 0xc0, !PT ;  /* 0xffff0000413c7812 */ /* 0x000fe400078ec0ff */
[C---:B------:R-:W-:Y:S02]  /*93a0*/  SHF.L.U32 R61, R66.reuse, 0x10, RZ ;  /* 0x00000010423d7819 */ /* 0x040fe400000006ff */
[----:B------:R-:W-:Y:S02]  /*93b0*/  LOP3.LUT R62, R66, 0xffff0000, RZ, 0xc0, !PT ;  /* 0xffff0000423e7812 */ /* 0x000fe400078ec0ff */
[C---:B------:R-:W-:Y:S02]  /*93c0*/  SHF.L.U32 R63, R67.reuse, 0x10, RZ ;  /* 0x00000010433f7819 */ /* 0x040fe400000006ff */
[----:B------:R-:W-:Y:S02]  /*93d0*/  IADD3 R112, PT, PT, R112, 0x190, RZ ;  /* 0x0000019070707810 */ /* 0x000fe40007ffe0ff */
[----:B------:R-:W-:Y:S02]  /*93e0*/  LOP3.LUT R64, R67, 0xffff0000, RZ, 0xc0, !PT ;  /* 0xffff000043407812 */ /* 0x000fe400078ec0ff */
[C---:B------:R-:W-:Y:S01]  /*93f0*/  SHF.L.U32 R65, R72.reuse, 0x10, RZ ;  /* 0x0000001048417819 */ /* 0x040fe200000006ff */
[C---:B-1----:R-:W-:Y:S01]  /*9400*/  FMUL R4, R47.reuse, R4 ;  /* 0x000000042f047220 */ /* 0x042fe20000400000 */
[----:B------:R-:W-:Y:S01]  /*9410*/  LOP3.LUT R66, R72, 0xffff0000, RZ, 0xc0, !PT ;  /* 0xffff000048427812 */ /* 0x000fe200078ec0ff */
[----:B------:R-:W-:Y:S01]  /*9420*/  FMUL R5, R47, R5 ;  /* 0x000000052f057220 */ /* 0x000fe20000400000 */
[----:B------:R-:W-:Y:S01]  /*9430*/  LOP3.LUT R112, R112, 0xfefffff8, RZ, 0xc0, !PT ;  /* 0xfefffff870707812 */ /* 0x000fe200078ec0ff */
[----:B------:R-:W-:Y:S01]  /*9440*/  FFMA R4, R49, R48, R4 ;  /* 0x0000003031047223 */ /* 0x000fe20000000004 */
[----:B------:R-:W-:Y:S01]  /*9450*/  FMUL R6, R47, R6 ;  /* 0x000000062f067220 */ /* 0x000fe20000400000 */
[----:B------:R-:W-:Y:S01]  /*9460*/  FFMA R5, R49, R50, R5 ;  /* 0x0000003231057223 */ /* 0x000fe20000000005 */
[----:B------:R-:W-:Y:S01]  /*9470*/  SHF.L.U32 R67, R73, 0x10, RZ ;  /* 0x0000001049437819 */ /* 0x000fe200000006ff */
[----:B------:R1:W-:Y:S01]  /*9480*/  SYNCS.ARRIVE.TRANS64.RED.A1T0 RZ, [R112+URZ], RZ ;  /* 0x000000ff70ff79a7 */ /* 0x0003e200081004ff */
[----:B------:R-:W-:Y:S01]  /*9490*/  FFMA R6, R49, R51, R6 ;  /* 0x0000003331067223 */ /* 0x000fe20000000006 */
[----:B------:R-:W-:Y:S01]  /*94a0*/  FMUL R7, R47, R7 ;  /* 0x000000072f077220 */ /* 0x000fe20000400000 */
[----:B------:R-:W-:Y:S01]  /*94b0*/  F2FP.BF16.F32.PACK_AB R4, R5, R4 ;  /* 0x000000040504723e */ /* 0x000fe200000010ff */
[C---:B------:R-:W-:Y:S01]  /*94c0*/  FMUL R8, R47.reuse, R8 ;  /* 0x000000082f087220 */ /* 0x040fe20000400000 */
[----:B------:R-:W-:Y:S01]  /*94d0*/  FMUL R9, R47, R9 ;  /* 0x000000092f097220 */ /* 0x000fe20000400000 */
[----:B------:R-:W-:Y:S01]  /*94e0*/  LOP3.LUT R68, R73, 0xffff0000, RZ, 0xc0, !PT ;  /* 0xffff000049447812 */ /* 0x000fe200078ec0ff */
[C---:B------:R-:W-:Y:S01]  /*94f0*/  FFMA R7, R49.reuse, R52, R7 ;  /* 0x0000003431077223 */ /* 0x040fe20000000007 */
[C---:B------:R-:W-:Y:S01]  /*9500*/  FFMA R8, R49.reuse, R53, R8 ;  /* 0x0000003531087223 */ /* 0x040fe20000000008 */
[C---:B------:R-:W-:Y:S01]  /*9510*/  SHF.L.U32 R69, R74.reuse, 0x10, RZ ;  /* 0x000000104a457819 */ /* 0x040fe200000006ff */
[----:B------:R-:W-:Y:S01]  /*9520*/  FFMA R9, R49, R54, R9 ;  /* 0x0000003631097223 */ /* 0x000fe20000000009 */
[----:B------:R-:W-:Y:S01]  /*9530*/  FMUL R10, R47, R10 ;  /* 0x0000000a2f0a7220 */ /* 0x000fe20000400000 */
[----:B------:R-:W-:Y:S01]  /*9540*/  F2FP.BF16.F32.PACK_AB R5, R7, R6 ;  /* 0x000000060705723e */ /* 0x000fe200000010ff */
[C---:B------:R-:W-:Y:S01]  /*9550*/  FMUL R11, R47.reuse, R11 ;  /* 0x0000000b2f0b7220 */ /* 0x040fe20000400000 */
[----:B------:R-:W-:Y:S01]  /*9560*/  FMUL R0, R47, R12 ;  /* 0x0000000c2f007220 */ /* 0x000fe20000400000 */
[----:B------:R-:W-:Y:S01]  /*9570*/  F2FP.BF16.F32.PACK_AB R6, R9, R8 ;  /* 0x000000080906723e */ /* 0x000fe200000010ff */
[C---:B------:R-:W-:Y:S01]  /*9580*/  FFMA R10, R49.reuse, R55, R10 ;  /* 0x00000037310a7223 */ /* 0x040fe2000000000a */
[C---:B------:R-:W-:Y:S01]  /*9590*/  FFMA R11, R49.reuse, R56, R11 ;  /* 0x00000038310b7223 */ /* 0x040fe2000000000b */
[----:B------:R-:W-:Y:S01]  /*95a0*/  LOP3.LUT R70, R74, 0xffff0000, RZ, 0xc0, !PT ;  /* 0xffff00004a467812 */ /* 0x000fe200078ec0ff */
[----:B------:R-:W-:Y:S01]  /*95b0*/  FFMA R0, R49, R57, R0 ;  /* 0x0000003931007223 */ /* 0x000fe20000000000 */
[----:B------:R-:W-:Y:S01]  /*95c0*/  FMUL R2, R47, R13 ;  /* 0x0000000d2f027220 */ /* 0x000fe20000400000 */
[----:B------:R-:W-:Y:S01]  /*95d0*/  SHF.L.U32 R71, R75, 0x10, RZ ;  /* 0x000000104b477819 */ /* 0x000fe200000006ff */
[----:B------:R-:W-:Y:S01]  /*95e0*/  FMUL R3, R47, R14 ;  /* 0x0000000e2f037220 */ /* 0x000fe20000400000 */
[----:B------:R-:W-:Y:S01]  /*95f0*/  F2FP.BF16.F32.PACK_AB R7, R11, R10 ;  /* 0x0000000a0b07723e */ /* 0x000fe200000010ff */
[----:B------:R-:W-:Y:S01]  /*9600*/  FFMA R2, R49, R58, R2 ;  /* 0x0000003a31027223 */ /* 0x000fe20000000002 */
[C---:B------:R-:W-:Y:S01]  /*9610*/  FMUL R15, R47.reuse, R15 ;  /* 0x0000000f2f0f7220 */ /* 0x040fe20000400000 */
[C---:B------:R-:W-:Y:S01]  /*9620*/  FMUL R12, R47.reuse, R16 ;  /* 0x000000102f0c7220 */ /* 0x040fe20000400000 */
[----:B------:R-:W-:Y:S01]  /*9630*/  FMUL R13, R47, R17 ;  /* 0x000000112f0d7220 */ /* 0x000fe20000400000 */
[----:B------:R1:W-:Y:S01]  /*9640*/  STS.128 [R104+0x6000], R4 ;  /* 0x0060000468007388 */ /* 0x0003e20000000c00 */
[----:B------:R-:W-:Y:S01]  /*9650*/  LOP3.LUT R72, R75, 0xffff0000, RZ, 0xc0, !PT ;  /* 0xffff00004b487812 */ /* 0x000fe200078ec0ff */
[C---:B------:R-:W-:Y:S01]  /*9660*/  FFMA R3, R49.reuse, R59, R3 ;  /* 0x0000003b31037223 */ /* 0x040fe20000000003 */
[----:B------:R-:W-:Y:S01]  /*9670*/  SHF.L.U32 R73, R80, 0x10, RZ ;  /* 0x0000001050497819 */ /* 0x000fe200000006ff */
[C---:B------:R-:W-:Y:S01]  /*9680*/  FFMA R15, R49.reuse, R60, R15 ;  /* 0x0000003c310f7223 */ /* 0x040fe2000000000f */
[----:B------:R-:W-:Y:S01]  /*9690*/  F2FP.BF16.F32.PACK_AB R8, R2, R0 ;  /* 0x000000000208723e */ /* 0x000fe200000010ff */
[C---:B------:R-:W-:Y:S01]  /*96a0*/  FFMA R12, R49.reuse, R61, R12 ;  /* 0x0000003d310c7223 */ /* 0x040fe2000000000c */
[----:B------:R-:W-:Y:S01]  /*96b0*/  FFMA R13, R49, R62, R13 ;  /* 0x0000003e310d7223 */ /* 0x000fe2000000000d */
[C---:B------:R-:W-:Y:S01]  /*96c0*/  FMUL R14, R47.reuse, R18 ;  /* 0x000000122f0e7220 */ /* 0x040fe20000400000 */
[C---:B------:R-:W-:Y:S01]  /*96d0*/  FMUL R19, R47.reuse, R19 ;  /* 0x000000132f137220 */ /* 0x040fe20000400000 */
[C---:B------:R-:W-:Y:S01]  /*96e0*/  FMUL R16, R47.reuse, R20 ;  /* 0x000000142f107220 */ /* 0x040fe20000400000 */
[----:B------:R-:W-:Y:S01]  /*96f0*/  FMUL R17, R47, R21 ;  /* 0x000000152f117220 */ /* 0x000fe20000400000 */
[----:B------:R-:W-:Y:S01]  /*9700*/  FFMA R14, R49, R63, R14 ;  /* 0x0000003f310e7223 */ /* 0x000fe2000000000e */
        /* <DEDUP_REMOVED lines=11> */
[----:B------:R-:W-:Y:S01]  /*97c0*/  F2FP.BF16.F32.PACK_AB R9, R15, R3 ;  /* 0x000000030f09723e */ /* 0x000fe200000010ff */
[----:B------:R-:W-:Y:S01]  /*97d0*/  FFMA R20, R49, R69, R20 ;  /* 0x0000004531147223 */ /* 0x000fe20000000014 */
[----:B------:R-:W-:Y:S01]  /*97e0*/  F2FP.BF16.F32.PACK_AB R10, R13, R12 ;  /* 0x0000000c0d0a723e */ /* 0x000fe200000010ff */
[----:B------:R-:W-:Y:S01]  /*97f0*/  FMUL R24, R47, R28 ;  /* 0x0000001c2f187220 */ /* 0x000fe20000400000 */
[----:B------:R-:W-:Y:S01]  /*9800*/  F2FP.BF16.F32.PACK_AB R11, R19, R14 ;  /* 0x0000000e130b723e */ /* 0x000fe200000010ff */
[----:B------:R-:W-:Y:S01]  /*9810*/  FFMA R21, R49, R70, R21 ;  /* 0x0000004631157223 */ /* 0x000fe20000000015 */
[----:B------:R-:W-:Y:S01]  /*9820*/  LOP3.LUT R74, R80, 0xffff0000, RZ, 0xc0, !PT ;  /* 0xffff0000504a7812 */ /* 0x000fe200078ec0ff */
[----:B------:R-:W-:Y:S01]  /*9830*/  FMUL R25, R47, R29 ;  /* 0x0000001d2f197220 */ /* 0x000fe20000400000 */
[----:B------:R-:W-:Y:S01]  /*9840*/  SHF.L.U32 R75, R81, 0x10, RZ ;  /* 0x00000010514b7819 */ /* 0x000fe200000006ff */
[----:B------:R1:W-:Y:S01]  /*9850*/  STS.128 [R103+0x6010], R8 ;  /* 0x0060100867007388 */ /* 0x0003e20000000c00 */
[----:B------:R-:W-:Y:S01]  /*9860*/  FFMA R22, R49, R71, R22 ;  /* 0x0000004731167223 */ /* 0x000fe20000000016 */
[----:B------:R-:W-:Y:S01]  /*9870*/  LOP3.LUT R76, R81, 0xffff0000, RZ, 0xc0, !PT ;  /* 0xffff0000514c7812 */ /* 0x000fe200078ec0ff */
[----:B------:R-:W-:Y:S01]  /*9880*/  FMUL R26, R47, R30 ;  /* 0x0000001e2f1a7220 */ /* 0x000fe20000400000 */
[----:B------:R-:W-:Y:S01]  /*9890*/  FFMA R27, R49, R72, R27 ;  /* 0x00000048311b7223 */ /* 0x000fe2000000001b */
[C---:B------:R-:W-:Y:S01]  /*98a0*/  SHF.L.U32 R77, R82.reuse, 0x10, RZ ;  /* 0x00000010524d7819 */ /* 0x040fe200000006ff */
[----:B------:R-:W-:Y:S01]  /*98b0*/  FMUL R31, R47, R31 ;  /* 0x0000001f2f1f7220 */ /* 0x000fe20000400000 */
[----:B------:R-:W-:Y:S01]  /*98c0*/  FFMA R24, R49, R73, R24 ;  /* 0x0000004931187223 */ /* 0x000fe20000000018 */
[----:B------:R-:W-:Y:S01]  /*98d0*/  LOP3.LUT R78, R82, 0xffff0000, RZ, 0xc0, !PT ;  /* 0xffff0000524e7812 */ /* 0x000fe200078ec0ff */
[----:B------:R-:W-:Y:S01]  /*98e0*/  FMUL R28, R47, R32 ;  /* 0x000000202f1c7220 */ /* 0x000fe20000400000 */
[----:B------:R-:W-:Y:S01]  /*98f0*/  FFMA R25, R49, R74, R25 ;  /* 0x0000004a31197223 */ /* 0x000fe20000000019 */
[----:B------:R-:W-:Y:S01]  /*9900*/  SHF.L.U32 R79, R83, 0x10, RZ ;  /* 0x00000010534f7819 */ /* 0x000fe200000006ff */
[----:B------:R-:W-:Y:S01]  /*9910*/  FMUL R29, R47, R33 ;  /* 0x000000212f1d7220 */ /* 0x000fe20000400000 */
[----:B------:R-:W-:Y:S01]  /*9920*/  F2FP.BF16.F32.PACK_AB R16, R17, R16 ;  /* 0x000000101110723e */ /* 0x000fe200000010ff */
[----:B------:R-:W-:Y:S01]  /*9930*/  FFMA R26, R49, R75, R26 ;  /* 0x0000004b311a7223 */ /* 0x000fe2000000001a */
[----:B------:R-:W-:Y:S01]  /*9940*/  LOP3.LUT R80, R83, 0xffff0000, RZ, 0xc0, !PT ;  /* 0xffff000053507812 */ /* 0x000fe200078ec0ff */
        /* <DEDUP_REMOVED lines=38> */
.L_x_155:
[----:B------:R-:W-:Y:S05]  /*9bb0*/  BSYNC.RECONVERGENT B0 ;  /* 0x0000000000007941 */ /* 0x000fea0003800200 */
.L_x_154:
[----:B------:R-:W-:Y:S01]  /*9bc0*/  BAR.SYNC.DEFER_BLOCKING 0x1, 0x80 ;  /* 0x0042000000007b1d */ /* 0x000fe20000010000 */
[----:B------:R-:W-:Y:S01]  /*9bd0*/  UISETP.NE.AND UP0, UPT, UR49, -0x4, UPT ;  /* 0xfffffffc3100788c */ /* 0x000fe2000bf05270 */
[----:B------:R-:W-:Y:S08]  /*9be0*/  IADD3 R45, PT, PT, R45, 0x1, RZ ;  /* 0x000000012d2d7810 */ /* 0x000ff00007ffe0ff */
[----:B------:R-:W-:Y:S05]  /*9bf0*/  BRA.U !UP0, `(.L_x_156) ;  /* 0x0000000108287547 */ /* 0x000fea000b800000 */
[----:B------:R-:W-:Y:S01]  /*9c00*/  ISETP.NE.AND P0, PT, R111, RZ, PT ;  /* 0x000000ff6f00720c */ /* 0x000fe20003f05270 */
[----:B------:R-:W-:Y:S01]  /*9c10*/  IMAD.U32 R2, RZ, RZ, UR51 ;  /* 0x00000033ff027e24 */ /* 0x000fe2000f8e00ff */
[----:B------:R-:W-:Y:S01]  /*9c20*/  UIADD3 UR51, UPT, UPT, UR51, 0x1, URZ ;  /* 0x0000000133337890 */ /* 0x000fe2000fffe0ff */
[----:B------:R-:W-:Y:S03]  /*9c30*/  IMAD.U32 R0, RZ, RZ, UR37 ;  /* 0x00000025ff007e24 */ /* 0x000fe6000f8e00ff */
[----:B------:R-:W-:Y:S04]  /*9c40*/  UISETP.NE.AND UP0, UPT, UR51, 0x4, UPT ;  /* 0x000000043300788c */ /* 0x000fe8000bf05270 */
[----:B------:R-:W-:Y:S03]  /*9c50*/  USEL UR51, UR51, URZ, UP0 ;  /* 0x000000ff33337287 */ /* 0x000fe60008000000 */
[----:B------:R-:W-:Y:S05]  /*9c60*/  @P0 LEA R2, R2, UR48, 0x3 ;  /* 0x0000003002020c11 */ /* 0x000fea000f8e18ff */
[----:B------:R-:W-:Y:S05]  /*9c70*/  @P0 VIADD R2, R2, 0x120 ;  /* 0x0000012002020836 */ /* 0x000fea0000000000 */
[----:B------:R-:W-:Y:S04]  /*9c80*/  @P0 PRMT R0, R0, 0x654, R2 ;  /* 0x0000065400000816 */ /* 0x000fe80000000002 */
[----:B------:R2:W-:Y:S03]  /*9c90*/  @P0 SYNCS.ARRIVE.TRANS64.RED.A1T0 RZ, [R0+URZ], RZ ;  /* 0x000000ff00ff09a7 */ /* 0x0005e600081004ff */
.L_x_156:
[----:B------:R-:W-:Y:S01]  /*9ca0*/  ISETP.NE.AND P2, PT, R107, RZ, PT ;  /* 0x000000ff6b00720c */ /* 0x000fe20003f45270 */
[----:B------:R-:W-:Y:S01]  /*9cb0*/  UIADD3 UR49, UPT, UPT, UR49, 0x4, URZ ;  /* 0x0000000431317890 */ /* 0x000fe2000fffe0ff */
[----:B------:R-:W-:Y:S01]  /*9cc0*/  ISETP.NE.AND P0, PT, R109, 0x2, PT ;  /* 0x000000026d00780c */ /* 0x000fe20003f05270 */
[----:B------:R-:W-:Y:S01]  /*9cd0*/  IMAD.IADD R15, R43, 0x1, R90 ;  /* 0x000000012b0f7824 */ /* 0x000fe200078e025a */
[----:B------:R-:W-:Y:S01]  /*9ce0*/  ISETP.NE.AND P1, PT, R45, 0x4, PT ;  /* 0x000000042d00780c */ /* 0x000fe20003f25270 */
[----:B------:R-:W-:Y:S01]  /*9cf0*/  IMAD.IADD R14, R44, 0x1, R91 ;  /* 0x000000012c0e7824 */ /* 0x000fe200078e025b */
[----:B------:R-:W-:Y:S02]  /*9d00*/  SEL R2, RZ, 0x1, P0 ;  /* 0x00000001ff027807 */ /* 0x000fe40000000000 */
[----:B--2---:R-:W-:Y:S02]  /*9d10*/  SEL R0, RZ, 0x1, P1 ;  /* 0x00000001ff007807 */ /* 0x004fe40000800000 */
[----:B------:R-:W-:Y:S02]  /*9d20*/  LOP3.LUT R99, R99, R2, RZ, 0x3c, !PT ;  /* 0x0000000263637212 */ /* 0x000fe400078e3cff */
[----:B------:R-:W-:Y:S02]  /*9d30*/  LOP3.LUT R100, R100, R0, RZ, 0x3c, !PT ;  /* 0x0000000064647212 */ /* 0x000fe400078e3cff */
[----:B------:R-:W-:Y:S02]  /*9d40*/  @P2 R2UR UR36, R98 ;  /* 0x00000000622422ca */ /* 0x000fe400000e0000 */
[----:B------:R-:W-:Y:S02]  /*9d50*/  SEL R109, R109, RZ, P0 ;  /* 0x000000ff6d6d7207 */ /* 0x000fe40000000000 */
[----:B------:R-:W-:Y:S01]  /*9d60*/  SEL R45, R45, RZ, P1 ;  /* 0x000000ff2d2d7207 */ /* 0x000fe20000800000 */
[----:B------:R-:W-:Y:S10]  /*9d70*/  @P2 BRA `(.L_x_157) ;  /* 0xffffffc000082947 */ /* 0x000ff4000383ffff */
[----:B------:R-:W-:-:S09]  /*9d80*/  UISETP.NE.AND UP0, UPT, UR50, URZ, UPT ;  /* 0x000000ff3200728c */ /* 0x000fd2000bf05270 */
[----:B------:R-:W-:Y:S05]  /*9d90*/  BRA.U !UP0, `(.L_x_158) ;  /* 0x0000000108487547 */ /* 0x000fea000b800000 */
[----:B------:R-:W2:Y:S02]  /*9da0*/  LDCU.64 UR4, c[0x0][0x890] ;  /* 0x00011200ff0477ac */ /* 0x000ea40008000a00 */
[----:B--2---:R-:W-:-:S04]  /*9db0*/  UISETP.NE.U32.AND UP0, UPT, UR4, URZ, UPT ;  /* 0x000000ff0400728c */ /* 0x004fc8000bf05070 */
[----:B------:R-:W-:-:S09]  /*9dc0*/  UISETP.NE.AND.EX UP0, UPT, UR5, URZ, UPT, UP0 ;  /* 0x000000ff0500728c */ /* 0x000fd2000bf05300 */
[----:B------:R-:W-:Y:S05]  /*9dd0*/  BRA.U UP0, `(.L_x_159) ;  /* 0x00000001000c7547 */ /* 0x000fea000b800000 */
[----:B------:R-:W-:-:S13]  /*9de0*/  FSETP.NEU.AND P0, PT, R49, RZ, PT ;  /* 0x000000ff3100720b */ /* 0x000fda0003f0d000 */
[----:B------:R-:W-:Y:S05]  /*9df0*/  @!P0 EXIT ;  /* 0x000000000000894d */ /* 0x000fea0003800000 */
[----:B------:R-:W-:Y:S05]  /*9e00*/  BRA `(.L_x_158) ;  /* 0x00000000002c7947 */ /* 0x000fea0003800000 */
.L_x_159:
[----:B------:R-:W-:Y:S01]  /*9e10*/  ISETP.NE.AND P0, PT, R108, RZ, PT ;  /* 0x000000ff6c00720c */ /* 0x000fe20003f05270 */
[----:B------:R-:W-:-:S12]  /*9e20*/  BSSY.RECONVERGENT B0, `(.L_x_158) ;  /* 0x0000009000007945 */ /* 0x000fd80003800200 */
[----:B------:R-:W-:Y:S05]  /*9e30*/  @P0 BRA `(.L_x_160) ;  /* 0x0000000000140947 */ /* 0x000fea0003800000 */
[----:B------:R-:W2:Y:S02]  /*9e40*/  LDCU.64 UR4, c[0x0][0x888] ;  /* 0x00011100ff0477ac */ /* 0x000ea40008000a00 */
[----:B--2---:R-:W-:-:S04]  /*9e50*/  ISETP.NE.U32.AND P0, PT, RZ, UR4, PT ;  /* 0x00000004ff007c0c */ /* 0x004fc8000bf05070 */
[----:B------:R-:W-:-:S13]  /*9e60*/  ISETP.NE.AND.EX P0, PT, RZ, UR5, PT, P0 ;  /* 0x00000005ff007c0c */ /* 0x000fda000bf05300 */
[----:B------:R-:W-:Y:S05]  /*9e70*/  @!P0 EXIT ;  /* 0x000000000000894d */ /* 0x000fea0003800000 */
[----:B------:R-:W-:Y:S05]  /*9e80*/  BRA `(.L_x_161) ;  /* 0x0000000000087947 */ /* 0x000fea0003800000 */
.L_x_160:
[----:B------:R-:W-:-:S13]  /*9e90*/  FSETP.NEU.AND P0, PT, R49, RZ, PT ;  /* 0x000000ff3100720b */ /* 0x000fda0003f0d000 */
[----:B------:R-:W-:Y:S05]  /*9ea0*/  @!P0 EXIT ;  /* 0x000000000000894d */ /* 0x000fea0003800000 */
.L_x_161:
[----:B------:R-:W-:Y:S05]  /*9eb0*/  BSYNC.RECONVERGENT B0 ;  /* 0x0000000000007941 */ /* 0x000fea0003800200 */
.L_x_158:
[----:B------:R-:W-:Y:S01]  /*9ec0*/  ULEA UR4, UR51, UR48, 0x3 ;  /* 0x0000003033047291 */ /* 0x000fe2000f8e18ff */
[----:B------:R-:W-:-:S04]  /*9ed0*/  DEPBAR.LE SB0, 0x0 ;  /* 0x000080000000791a */ /* 0x000fc80000000000 */
[----:B------:R-:W-:-:S04]  /*9ee0*/  UIADD3 UR4, UPT, UPT, UR4, 0x120, URZ ;  /* 0x0000012004047890 */ /* 0x000fc8000fffe0ff */
[----:B------:R-:W-:-:S09]  /*9ef0*/  UPRMT UR4, UR37, 0x654, UR4 ;  /* 0x0000065425047896 */ /* 0x000fd20008000004 */
[----:B------:R-:W-:Y:S01]  /*9f00*/  SYNCS.ARRIVE.TRANS64.RED.A1T0 RZ, [UR4], RZ ;  /* 0x000000ffffff79a7 */ /* 0x000fe20008100404 */
[----:B------:R-:W-:Y:S05]  /*9f10*/  EXIT ;  /* 0x000000000000794d */ /* 0x000fea0003800000 */
.L_x_25:
[----:B--2---:R2:W4:Y:S02]  /*9f20*/  SYNCS.PHASECHK.TRANS64.TRYWAIT P0, [R2+URZ+0x1c0], R3 ;  /* 0x0001c003020075a7 */ /* 0x00452400080011ff */
[----:B----4-:R-:W-:Y:S05]  /*9f30*/  @!P0 NANOSLEEP.SYNCS 0x989680 ;  /* 0x009896800000895d */ /* 0x010fea0003900000 */
[----:B------:R-:W4:Y:S02]  /*9f40*/  @!P0 SYNCS.PHASECHK.TRANS64 P0, [R2+URZ+0x1c0], R3 ;  /* 0x0001c003020085a7 */ /* 0x000f2400080010ff */
[----:B----4-:R-:W-:Y:S05]  /*9f50*/  @!P0 BRA `(.L_x_25) ;  /* 0xfffffffc00f08947 */ /* 0x010fea000383ffff */
[----:B------:R-:W-:Y:S05]  /*9f60*/  BRA `(.L_x_162) ;  /* 0xffffff7800947947 */ /* 0x000fea000383ffff */
.L_x_28:
[----:B------:R-:W-:-:S07]  /*9f70*/  MOV R2, UR33 ;  /* 0x0000002100027c02 */ /* 0x000fce0008000f00 */
.L_x_163:
[----:B-1----:R1:W2:Y:S02]  /*9f80*/  SYNCS.PHASECHK.TRANS64.TRYWAIT P0, [R2+URZ+0x80], R4 ;  /* 0x00008004020075a7 */ /* 0x0022a400080011ff */
[----:B--2---:R-:W-:Y:S05]  /*9f90*/  @!P0 NANOSLEEP.SYNCS 0x989680 ;  /* 0x009896800000895d */ /* 0x004fea0003900000 */
[----:B------:R-:W2:Y:S02]  /*9fa0*/  @!P0 SYNCS.PHASECHK.TRANS64 P0, [R2+URZ+0x80], R4 ;  /* 0x00008004020085a7 */ /* 0x000ea400080010ff */
[----:B--2---:R-:W-:Y:S05]  /*9fb0*/  @!P0 BRA `(.L_x_163) ;  /* 0xfffffffc00f08947 */ /* 0x004fea000383ffff */
[----:B------:R-:W-:Y:S05]  /*9fc0*/  BRA `(.L_x_27) ;  /* 0xffffff7800fc7947 */ /* 0x000fea000383ffff */
.L_x_35:
[----:B-1----:R-:W-:-:S07]  /*9fd0*/  MOV R2, UR17 ;  /* 0x0000001100027c02 */ /* 0x002fce0008000f00 */
.L_x_164:
[----:B-1----:R1:W2:Y:S02]  /*9fe0*/  SYNCS.PHASECHK.TRANS64.TRYWAIT P0, [R2+URZ+0x80], R4 ;  /* 0x00008004020075a7 */ /* 0x0022a400080011ff */
[----:B--2---:R-:W-:Y:S05]  /*9ff0*/  @!P0 NANOSLEEP.SYNCS 0x989680 ;  /* 0x009896800000895d */ /* 0x004fea0003900000 */
[----:B------:R-:W2:Y:S02]  /*a000*/  @!P0 SYNCS.PHASECHK.TRANS64 P0, [R2+URZ+0x80], R4 ;  /* 0x00008004020085a7 */ /* 0x000ea400080010ff */
[----:B--2---:R-:W-:Y:S05]  /*a010*/  @!P0 BRA `(.L_x_164) ;  /* 0xfffffffc00f08947 */ /* 0x004fea000383ffff */
[----:B------:R-:W-:Y:S05]  /*a020*/  BRA `(.L_x_34) ;  /* 0xffffff7c00b87947 */ /* 0x000fea000383ffff */
.L_x_40:
[----:B-1----:R1:W2:Y:S02]  /*a030*/  SYNCS.PHASECHK.TRANS64.TRYWAIT P0, [R2+URZ+0x150], R3 ;  /* 0x00015003020075a7 */ /* 0x0022a400080011ff */
[----:B--2---:R-:W-:Y:S05]  /*a040*/  @!P0 NANOSLEEP.SYNCS 0x989680 ;  /* 0x009896800000895d */ /* 0x004fea0003900000 */
[----:B------:R-:W2:Y:S02]  /*a050*/  @!P0 SYNCS.PHASECHK.TRANS64 P0, [R2+URZ+0x150], R3 ;  /* 0x00015003020085a7 */ /* 0x000ea400080010ff */
[----:B--2---:R-:W-:Y:S05]  /*a060*/  @!P0 BRA `(.L_x_40) ;  /* 0xfffffffc00f08947 */ /* 0x004fea000383ffff */
[----:B------:R-:W-:Y:S05]  /*a070*/  BRA `(.L_x_165) ;  /* 0xffffff80005c7947 */ /* 0x000fea000383ffff */
.L_x_44:
[----:B---3--:R-:W-:-:S07]  /*a080*/  MOV R0, UR4 ;  /* 0x0000000400007c02 */ /* 0x008fce0008000f00 */
.L_x_166:
[----:B-1----:R1:W2:Y:S02]  /*a090*/  SYNCS.PHASECHK.TRANS64.TRYWAIT P0, [R0+URZ], R2 ;  /* 0x00000002000075a7 */ /* 0x0022a400080011ff */
[----:B--2---:R-:W-:Y:S05]  /*a0a0*/  @!P0 NANOSLEEP.SYNCS 0x989680 ;  /* 0x009896800000895d */ /* 0x004fea0003900000 */
[----:B------:R-:W2:Y:S02]  /*a0b0*/  @!P0 SYNCS.PHASECHK.TRANS64 P0, [R0+URZ], R2 ;  /* 0x00000002000085a7 */ /* 0x000ea400080010ff */
[----:B--2---:R-:W-:Y:S05]  /*a0c0*/  @!P0 BRA `(.L_x_166) ;  /* 0xfffffffc00f08947 */ /* 0x004fea000383ffff */
[----:B------:R-:W-:Y:S05]  /*a0d0*/  BRA `(.L_x_167) ;  /* 0xffffff8400cc7947 */ /* 0x000fea000383ffff */
.L_x_45:
[----:B---3--:R-:W-:-:S07]  /*a0e0*/  MOV R0, UR4 ;  /* 0x0000000400007c02 */ /* 0x008fce0008000f00 */
.L_x_168:
[----:B-1----:R1:W2:Y:S02]  /*a0f0*/  SYNCS.PHASECHK.TRANS64.TRYWAIT P0, [R0+URZ], R3 ;  /* 0x00000003000075a7 */ /* 0x0022a400080011ff */
[----:B--2---:R-:W-:Y:S05]  /*a100*/  @!P0 NANOSLEEP.SYNCS 0x989680 ;  /* 0x009896800000895d */ /* 0x004fea0003900000 */
[----:B------:R-:W2:Y:S02]  /*a110*/  @!P0 SYNCS.PHASECHK.TRANS64 P0, [R0+URZ], R3 ;  /* 0x00000003000085a7 */ /* 0x000ea400080010ff */
[----:B--2---:R-:W-:Y:S05]  /*a120*/  @!P0 BRA `(.L_x_168) ;  /* 0xfffffffc00f08947 */ /* 0x004fea000383ffff */
[----:B------:R-:W-:Y:S05]  /*a130*/  BRA `(.L_x_169) ;  /* 0xffffff8400d87947 */ /* 0x000fea000383ffff */
.L_x_46:
[----:B---3--:R-:W-:-:S07]  /*a140*/  MOV R0, UR4 ;  /* 0x0000000400007c02 */ /* 0x008fce0008000f00 */
.L_x_170:
[----:B-1----:R1:W2:Y:S02]  /*a150*/  SYNCS.PHASECHK.TRANS64.TRYWAIT P0, [R0+URZ], R3 ;  /* 0x00000003000075a7 */ /* 0x0022a400080011ff */
[----:B--2---:R-:W-:Y:S05]  /*a160*/  @!P0 NANOSLEEP.SYNCS 0x989680 ;  /* 0x009896800000895d */ /* 0x004fea0003900000 */
[----:B------:R-:W2:Y:S02]  /*a170*/  @!P0 SYNCS.PHASECHK.TRANS64 P0, [R0+URZ], R3 ;  /* 0x00000003000085a7 */ /* 0x000ea400080010ff */
[----:B--2---:R-:W-:Y:S05]  /*a180*/  @!P0 BRA `(.L_x_170) ;  /* 0xfffffffc00f08947 */ /* 0x004fea000383ffff */
[----:B------:R-:W-:Y:S05]  /*a190*/  BRA `(.L_x_171) ;  /* 0xffffff8400e47947 */ /* 0x000fea000383ffff */
.L_x_47:
[----:B---3--:R-:W-:-:S07]  /*a1a0*/  MOV R0, UR4 ;  /* 0x0000000400007c02 */ /* 0x008fce0008000f00 */
.L_x_172:
[----:B-1----:R1:W2:Y:S02]  /*a1b0*/  SYNCS.PHASECHK.TRANS64.TRYWAIT P0, [R0+URZ], R3 ;  /* 0x00000003000075a7 */ /* 0x0022a400080011ff */
[----:B--2---:R-:W-:Y:S05]  /*a1c0*/  @!P0 NANOSLEEP.SYNCS 0x989680 ;  /* 0x009896800000895d */ /* 0x004fea0003900000 */
[----:B------:R-:W2:Y:S02]  /*a1d0*/  @!P0 SYNCS.PHASECHK.TRANS64 P0, [R0+URZ], R3 ;  /* 0x00000003000085a7 */ /* 0x000ea400080010ff */
[----:B--2---:R-:W-:Y:S05]  /*a1e0*/  @!P0 BRA `(.L_x_172) ;  /* 0xfffffffc00f08947 */ /* 0x004fea000383ffff */
[----:B------:R-:W-:Y:S05]  /*a1f0*/  BRA `(.L_x_173) ;  /* 0xffffff8400f07947 */ /* 0x000fea000383ffff */
.L_x_48:
[----:B---3--:R-:W-:-:S07]  /*a200*/  MOV R0, UR4 ;  /* 0x0000000400007c02 */ /* 0x008fce0008000f00 */
.L_x_174:
[----:B-1----:R1:W2:Y:S02]  /*a210*/  SYNCS.PHASECHK.TRANS64.TRYWAIT P0, [R0+URZ], R3 ;  /* 0x00000003000075a7 */ /* 0x0022a400080011ff */
[----:B--2---:R-:W-:Y:S05]  /*a220*/  @!P0 NANOSLEEP.SYNCS 0x989680 ;  /* 0x009896800000895d */ /* 0x004fea0003900000 */
[----:B------:R-:W2:Y:S02]  /*a230*/  @!P0 SYNCS.PHASECHK.TRANS64 P0, [R0+URZ], R3 ;  /* 0x00000003000085a7 */ /* 0x000ea400080010ff */
[----:B--2---:R-:W-:Y:S05]  /*a240*/  @!P0 BRA `(.L_x_174) ;  /* 0xfffffffc00f08947 */ /* 0x004fea000383ffff */
[----:B------:R-:W-:Y:S05]  /*a250*/  BRA `(.L_x_175) ;  /* 0xffffff8400fc7947 */ /* 0x000fea000383ffff */
.L_x_49:
[----:B---3--:R-:W-:-:S07]  /*a260*/  MOV R0, UR4 ;  /* 0x0000000400007c02 */ /* 0x008fce0008000f00 */
.L_x_176:
[----:B-1----:R1:W2:Y:S02]  /*a270*/  SYNCS.PHASECHK.TRANS64.TRYWAIT P0, [R0+URZ], R3 ;  /* 0x00000003000075a7 */ /* 0x0022a400080011ff */
[----:B--2---:R-:W-:Y:S05]  /*a280*/  @!P0 NANOSLEEP.SYNCS 0x989680 ;  /* 0x009896800000895d */ /* 0x004fea0003900000 */
[----:B------:R-:W2:Y:S02]  /*a290*/  @!P0 SYNCS.PHASECHK.TRANS64 P0, [R0+URZ], R3 ;  /* 0x00000003000085a7 */ /* 0x000ea400080010ff */
[----:B--2---:R-:W-:Y:S05]  /*a2a0*/  @!P0 BRA `(.L_x_176) ;  /* 0xfffffffc00f08947 */ /* 0x004fea000383ffff */
[----:B------:R-:W-:Y:S05]  /*a2b0*/  BRA `(.L_x_177) ;  /* 0xffffff8800087947 */ /* 0x000fea000383ffff */
.L_x_50:
[----:B---3--:R-:W-:-:S07]  /*a2c0*/  MOV R0, UR4 ;  /* 0x0000000400007c02 */ /* 0x008fce0008000f00 */
.L_x_178:
[----:B-1----:R1:W2:Y:S02]  /*a2d0*/  SYNCS.PHASECHK.TRANS64.TRYWAIT P0, [R0+URZ], R3 ;  /* 0x00000003000075a7 */ /* 0x0022a400080011ff */
[----:B--2---:R-:W-:Y:S05]  /*a2e0*/  @!P0 NANOSLEEP.SYNCS 0x989680 ;  /* 0x009896800000895d */ /* 0x004fea0003900000 */
[----:B------:R-:W2:Y:S02]  /*a2f0*/  @!P0 SYNCS.PHASECHK.TRANS64 P0, [R0+URZ], R3 ;  /* 0x00000003000085a7 */ /* 0x000ea400080010ff */
[----:B--2---:R-:W-:Y:S05]  /*a300*/  @!P0 BRA `(.L_x_178) ;  /* 0xfffffffc00f08947 */ /* 0x004fea000383ffff */
[----:B------:R-:W-:Y:S05]  /*a310*/  BRA `(.L_x_179) ;  /* 0xffffff8800147947 */ /* 0x000fea000383ffff */
.L_x_51:
[----:B---3--:R-:W-:-:S07]  /*a320*/  MOV R0, UR4 ;  /* 0x0000000400007c02 */ /* 0x008fce0008000f00 */
.L_x_180:
[----:B-1----:R1:W2:Y:S02]  /*a330*/  SYNCS.PHASECHK.TRANS64.TRYWAIT P0, [R0+URZ], R3 ;  /* 0x00000003000075a7 */ /* 0x0022a400080011ff */
[----:B--2---:R-:W-:Y:S05]  /*a340*/  @!P0 NANOSLEEP.SYNCS 0x989680 ;  /* 0x009896800000895d */ /* 0x004fea0003900000 */
[----:B------:R-:W2:Y:S02]  /*a350*/  @!P0 SYNCS.PHASECHK.TRANS64 P0, [R0+URZ], R3 ;  /* 0x00000003000085a7 */ /* 0x000ea400080010ff */
[----:B--2---:R-:W-:Y:S05]  /*a360*/  @!P0 BRA `(.L_x_180) ;  /* 0xfffffffc00f08947 */ /* 0x004fea000383ffff */
[----:B------:R-:W-:Y:S05]  /*a370*/  BRA `(.L_x_181) ;  /* 0xffffff8800207947 */ /* 0x000fea000383ffff */
.L_x_52:
[----:B---3--:R-:W-:-:S07]  /*a380*/  MOV R0, UR4 ;  /* 0x0000000400007c02 */ /* 0x008fce0008000f00 */
.L_x_182:
[----:B-1----:R1:W2:Y:S02]  /*a390*/  SYNCS.PHASECHK.TRANS64.TRYWAIT P0, [R0+URZ], R3 ;  /* 0x00000003000075a7 */ /* 0x0022a400080011ff */
[----:B--2---:R-:W-:Y:S05]  /*a3a0*/  @!P0 NANOSLEEP.SYNCS 0x989680 ;  /* 0x009896800000895d */ /* 0x004fea0003900000 */
[----:B------:R-:W2:Y:S02]  /*a3b0*/  @!P0 SYNCS.PHASECHK.TRANS64 P0, [R0+URZ], R3 ;  /* 0x00000003000085a7 */ /* 0x000ea400080010ff */
[----:B--2---:R-:W-:Y:S05]  /*a3c0*/  @!P0 BRA `(.L_x_182) ;  /* 0xfffffffc00f08947 */ /* 0x004fea000383ffff */
[----:B------:R-:W-:Y:S05]  /*a3d0*/  BRA `(.L_x_183) ;  /* 0xffffff88002c7947 */ /* 0x000fea000383ffff */
.L_x_53:
[----:B---3--:R-:W-:-:S07]  /*a3e0*/  MOV R0, UR4 ;  /* 0x0000000400007c02 */ /* 0x008fce0008000f00 */
.L_x_184:
[----:B-1----:R1:W2:Y:S02]  /*a3f0*/  SYNCS.PHASECHK.TRANS64.TRYWAIT P0, [R0+URZ], R3 ;  /* 0x00000003000075a7 */ /* 0x0022a400080011ff */
[----:B--2---:R-:W-:Y:S05]  /*a400*/  @!P0 NANOSLEEP.SYNCS 0x989680 ;  /* 0x009896800000895d */ /* 0x004fea0003900000 */
[----:B------:R-:W2:Y:S02]  /*a410*/  @!P0 SYNCS.PHASECHK.TRANS64 P0, [R0+URZ], R3 ;  /* 0x00000003000085a7 */ /* 0x000ea400080010ff */
[----:B--2---:R-:W-:Y:S05]  /*a420*/  @!P0 BRA `(.L_x_184) ;  /* 0xfffffffc00f08947 */ /* 0x004fea000383ffff */
[----:B------:R-:W-:Y:S05]  /*a430*/  BRA `(.L_x_185) ;  /* 0xffffff8800387947 */ /* 0x000fea000383ffff */
.L_x_54:
[----:B---3--:R-:W-:-:S07]  /*a440*/  MOV R0, UR4 ;  /* 0x0000000400007c02 */ /* 0x008fce0008000f00 */
.L_x_186:
[----:B-1----:R1:W2:Y:S02]  /*a450*/  SYNCS.PHASECHK.TRANS64.TRYWAIT P0, [R0+URZ], R3 ;  /* 0x00000003000075a7 */ /* 0x0022a400080011ff */
[----:B--2---:R-:W-:Y:S05]  /*a460*/  @!P0 NANOSLEEP.SYNCS 0x989680 ;  /* 0x009896800000895d */ /* 0x004fea0003900000 */
[----:B------:R-:W2:Y:S02]  /*a470*/  @!P0 SYNCS.PHASECHK.TRANS64 P0, [R0+URZ], R3 ;  /* 0x00000003000085a7 */ /* 0x000ea400080010ff */
[----:B--2---:R-:W-:Y:S05]  /*a480*/  @!P0 BRA `(.L_x_186) ;  /* 0xfffffffc00f08947 */ /* 0x004fea000383ffff */
[----:B------:R-:W-:Y:S05]  /*a490*/  BRA `(.L_x_187) ;  /* 0xffffff8800447947 */ /* 0x000fea000383ffff */
.L_x_55:
[----:B---3--:R-:W-:-:S07]  /*a4a0*/  MOV R0, UR4 ;  /* 0x0000000400007c02 */ /* 0x008fce0008000f00 */
.L_x_188:
[----:B-1----:R1:W2:Y:S02]  /*a4b0*/  SYNCS.PHASECHK.TRANS64.TRYWAIT P0, [R0+URZ], R3 ;  /* 0x00000003000075a7 */ /* 0x0022a400080011ff */
[----:B--2---:R-:W-:Y:S05]  /*a4c0*/  @!P0 NANOSLEEP.SYNCS 0x989680 ;  /* 0x009896800000895d */ /* 0x004fea0003900000 */
[----:B------:R-:W2:Y:S02]  /*a4d0*/  @!P0 SYNCS.PHASECHK.TRANS64 P0, [R0+URZ], R3 ;  /* 0x00000003000085a7 */ /* 0x000ea400080010ff */
[----:B--2---:R-:W-:Y:S05]  /*a4e0*/  @!P0 BRA `(.L_x_188) ;  /* 0xfffffffc00f08947 */ /* 0x004fea000383ffff */
[----:B------:R-:W-:Y:S05]  /*a4f0*/  BRA `(.L_x_189) ;  /* 0xffffff8800507947 */ /* 0x000fea000383ffff */
.L_x_56:
[----:B---3--:R-:W-:-:S07]  /*a500*/  MOV R0, UR4 ;  /* 0x0000000400007c02 */ /* 0x008fce0008000f00 */
.L_x_190:
[----:B-1----:R1:W2:Y:S02]  /*a510*/  SYNCS.PHASECHK.TRANS64.TRYWAIT P0, [R0+URZ], R3 ;  /* 0x00000003000075a7 */ /* 0x0022a400080011ff */
[----:B--2---:R-:W-:Y:S05]  /*a520*/  @!P0 NANOSLEEP.SYNCS 0x989680 ;  /* 0x009896800000895d */ /* 0x004fea0003900000 */
[----:B------:R-:W2:Y:S02]  /*a530*/  @!P0 SYNCS.PHASECHK.TRANS64 P0, [R0+URZ], R3 ;  /* 0x00000003000085a7 */ /* 0x000ea400080010ff */
[----:B--2---:R-:W-:Y:S05]  /*a540*/  @!P0 BRA `(.L_x_190) ;  /* 0xfffffffc00f08947 */ /* 0x004fea000383ffff */
[----:B------:R-:W-:Y:S05]  /*a550*/  BRA `(.L_x_191) ;  /* 0xffffff88005c7947 */ /* 0x000fea000383ffff */
.L_x_57:
[----:B---3--:R-:W-:-:S07]  /*a560*/  MOV R0, UR4 ;  /* 0x0000000400007c02 */ /* 0x008fce0008000f00 */
.L_x_192:
[----:B-1----:R1:W2:Y:S02]  /*a570*/  SYNCS.PHASECHK.TRANS64.TRYWAIT P0, [R0+URZ], R3 ;  /* 0x00000003000075a7 */ /* 0x0022a400080011ff */
[----:B--2---:R-:W-:Y:S05]  /*a580*/  @!P0 NANOSLEEP.SYNCS 0x989680 ;  /* 0x009896800000895d */ /* 0x004fea0003900000 */
[----:B------:R-:W2:Y:S02]  /*a590*/  @!P0 SYNCS.PHASECHK.TRANS64 P0, [R0+URZ], R3 ;  /* 0x00000003000085a7 */ /* 0x000ea400080010ff */
[----:B--2---:R-:W-:Y:S05]  /*a5a0*/  @!P0 BRA `(.L_x_192) ;  /* 0xfffffffc00f08947 */ /* 0x004fea000383ffff */
[----:B------:R-:W-:Y:S05]  /*a5b0*/  BRA `(.L_x_193) ;  /* 0xffffff8800687947 */ /* 0x000fea000383ffff */
.L_x_58:
[----:B---3--:R-:W-:-:S07]  /*a5c0*/  MOV R0, UR4 ;  /* 0x0000000400007c02 */ /* 0x008fce0008000f00 */
.L_x_194:
[----:B-1----:R1:W2:Y:S02]  /*a5d0*/  SYNCS.PHASECHK.TRANS64.TRYWAIT P0, [R0+URZ], R3 ;  /* 0x00000003000075a7 */ /* 0x0022a400080011ff */
[----:B--2---:R-:W-:Y:S05]  /*a5e0*/  @!P0 NANOSLEEP.SYNCS 0x989680 ;  /* 0x009896800000895d */ /* 0x004fea0003900000 */
[----:B------:R-:W2:Y:S02]  /*a5f0*/  @!P0 SYNCS.PHASECHK.TRANS64 P0, [R0+URZ], R3 ;  /* 0x00000003000085a7 */ /* 0x000ea400080010ff */
[----:B--2---:R-:W-:Y:S05]  /*a600*/  @!P0 BRA `(.L_x_194) ;  /* 0xfffffffc00f08947 */ /* 0x004fea000383ffff */
[----:B------:R-:W-:Y:S05]  /*a610*/  BRA `(.L_x_195) ;  /* 0xffffff8800747947 */ /* 0x000fea000383ffff */
.L_x_61:
[----:B-1----:R1:W2:Y:S02]  /*a620*/  SYNCS.PHASECHK.TRANS64.TRYWAIT P0, [R0+URZ+0x1b0], R4 ;  /* 0x0001b004000075a7 */ /* 0x0022a400080011ff */
[----:B--2---:R-:W-:Y:S05]  /*a630*/  @!P0 NANOSLEEP.SYNCS 0x989680 ;  /* 0x009896800000895d */ /* 0x004fea0003900000 */
[----:B------:R-:W2:Y:S02]  /*a640*/  @!P0 SYNCS.PHASECHK.TRANS64 P0, [R0+URZ+0x1b0], R4 ;  /* 0x0001b004000085a7 */ /* 0x000ea400080010ff */
[----:B--2---:R-:W-:Y:S05]  /*a650*/  @!P0 BRA `(.L_x_61) ;  /* 0xfffffffc00f08947 */ /* 0x004fea000383ffff */
[----:B------:R-:W-:Y:S05]  /*a660*/  BRA `(.L_x_196) ;  /* 0xffffff8800d47947 */ /* 0x000fea000383ffff */
.L_x_62:
[----:B------:R-:W-:-:S07]  /*a670*/  MOV R0, UR5 ;  /* 0x0000000500007c02 */ /* 0x000fce0008000f00 */
.L_x_197:
[----:B-1----:R1:W2:Y:S02]  /*a680*/  SYNCS.PHASECHK.TRANS64.TRYWAIT P0, [R0+URZ+0x160], R5 ;  /* 0x00016005000075a7 */ /* 0x0022a400080011ff */
[----:B--2---:R-:W-:Y:S05]  /*a690*/  @!P0 NANOSLEEP.SYNCS 0x989680 ;  /* 0x009896800000895d */ /* 0x004fea0003900000 */
[----:B------:R-:W2:Y:S02]  /*a6a0*/  @!P0 SYNCS.PHASECHK.TRANS64 P0, [R0+URZ+0x160], R5 ;  /* 0x00016005000085a7 */ /* 0x000ea400080010ff */
[----:B--2---:R-:W-:Y:S05]  /*a6b0*/  @!P0 BRA `(.L_x_197) ;  /* 0xfffffffc00f08947 */ /* 0x004fea000383ffff */
[----:B------:R-:W-:Y:S05]  /*a6c0*/  BRA `(.L_x_198) ;  /* 0xffffff8800e47947 */ /* 0x000fea000383ffff */
.L_x_63:
[----:B-1----:R1:W2:Y:S02]  /*a6d0*/  SYNCS.PHASECHK.TRANS64.TRYWAIT P1, [R0+URZ+0x150], R4 ;  /* 0x00015004000075a7 */ /* 0x0022a400080211ff */
[----:B--2---:R-:W-:Y:S05]  /*a6e0*/  @!P1 NANOSLEEP.SYNCS 0x989680 ;  /* 0x009896800000995d */ /* 0x004fea0003900000 */
[----:B------:R-:W2:Y:S02]  /*a6f0*/  @!P1 SYNCS.PHASECHK.TRANS64 P1, [R0+URZ+0x150], R4 ;  /* 0x00015004000095a7 */ /* 0x000ea400080210ff */
[----:B--2---:R-:W-:Y:S05]  /*a700*/  @!P1 BRA `(.L_x_63) ;  /* 0xfffffffc00f09947 */ /* 0x004fea000383ffff */
[----:B------:R-:W-:Y:S05]  /*a710*/  BRA `(.L_x_199) ;  /* 0xffffff8c00147947 */ /* 0x000fea000383ffff */
.L_x_66:
[----:B------:R-:W-:-:S07]  /*a720*/  MOV R0, UR5 ;  /* 0x0000000500007c02 */ /* 0x000fce0008000f00 */
.L_x_200:
[----:B-1----:R1:W2:Y:S02]  /*a730*/  SYNCS.PHASECHK.TRANS64.TRYWAIT P0, [R0+URZ+0x160], R2 ;  /* 0x00016002000075a7 */ /* 0x0022a400080011ff */
[----:B--2---:R-:W-:Y:S05]  /*a740*/  @!P0 NANOSLEEP.SYNCS 0x989680 ;  /* 0x009896800000895d */ /* 0x004fea0003900000 */
[----:B------:R-:W2:Y:S02]  /*a750*/  @!P0 SYNCS.PHASECHK.TRANS64 P0, [R0+URZ+0x160], R2 ;  /* 0x00016002000085a7 */ /* 0x000ea400080010ff */
[----:B--2---:R-:W-:Y:S05]  /*a760*/  @!P0 BRA `(.L_x_200) ;  /* 0xfffffffc00f08947 */ /* 0x004fea000383ffff */
[----:B------:R-:W-:Y:S05]  /*a770*/  BRA `(.L_x_65) ;  /* 0xffffff8c00687947 */ /* 0x000fea000383ffff */
.L_x_75:
[----:B-1----:R-:W-:-:S04]  /*a780*/  MOV R4, UR6 ;  /* 0x0000000600047c02 */ /* 0x002fc80008000f00 */
[----:B------:R1:W2:Y:S03]  /*a790*/  SYNCS.PHASECHK.TRANS64.TRYWAIT P0, [R4+URZ+0x8], R5 ;  /* 0x00000805040075a7 */ /* 0x0002a600080011ff */
[----:B--2---:R-:W-:Y:S05]  /*a7a0*/  @!P0 NANOSLEEP.SYNCS 0x989680 ;  /* 0x009896800000895d */ /* 0x004fea0003900000 */
[----:B------:R-:W2:Y:S02]  /*a7b0*/  @!P0 SYNCS.PHASECHK.TRANS64 P0, [R4+URZ+0x8], R5 ;  /* 0x00000805040085a7 */ /* 0x000ea400080010ff */
[----:B--2---:R-:W-:Y:S05]  /*a7c0*/  @!P0 BRA `(.L_x_75) ;  /* 0xfffffffc00ec8947 */ /* 0x004fea000383ffff */
[----:B------:R-:W-:Y:S05]  /*a7d0*/  BRA `(.L_x_74) ;  /* 0xffffff90001c7947 */ /* 0x000fea000383ffff */
.L_x_77:
[----:B------:R-:W-:Y:S01]  /*a7e0*/  BSSY B0, `(.L_x_201) ;  /* 0x0000006000007945 */ /* 0x000fe20003800000 */
[----:B------:R-:W-:-:S07]  /*a7f0*/  MOV R15, 0xffffffff ;  /* 0xffffffff000f7802 */ /* 0x000fce0000000f00 */
[----:B-1---5:R-:W-:Y:S05]  /*a800*/  WARPSYNC.COLLECTIVE R15, `(.L_x_202) ;  /* 0x000000000f0c7348 */ /* 0x022fea0003c00000 */
[----:B------:R-:W-:Y:S02]  /*a810*/  ELECT P6, UR79, PT ;  /* 0x00000000004f782f */ /* 0x000fe400038c0000 */
[----:B------:R-:W-:Y:S01]  /*a820*/  MOV R14, UR79 ;  /* 0x0000004f000e7c02 */ /* 0x000fe20008000f00 */
[----:B-1---5:R-:W-:Y:S10]  /*a830*/  ENDCOLLECTIVE ;  /* 0x000000000000791b */ /* 0x022ff40003800000 */
.L_x_202:
[----:B------:R-:W-:Y:S05]  /*a840*/  BSYNC B0 ;  /* 0x0000000000007941 */ /* 0x000fea0003800000 */
.L_x_201:
[----:B------:R-:W-:Y:S05]  /*a850*/  BRA `(.L_x_203) ;  /* 0xffffff90004c7947 */ /* 0x000fea000383ffff */
.L_x_79:
[----:B-1----:R-:W-:-:S04]  /*a860*/  MOV R2, UR6 ;  /* 0x0000000600027c02 */ /* 0x002fc80008000f00 */
[----:B------:R1:W2:Y:S03]  /*a870*/  SYNCS.PHASECHK.TRANS64.TRYWAIT P0, [R2+URZ+0x8], R3 ;  /* 0x00000803020075a7 */ /* 0x0002a600080011ff */
[----:B--2---:R-:W-:Y:S05]  /*a880*/  @!P0 NANOSLEEP.SYNCS 0x989680 ;  /* 0x009896800000895d */ /* 0x004fea0003900000 */
[----:B------:R-:W2:Y:S02]  /*a890*/  @!P0 SYNCS.PHASECHK.TRANS64 P0, [R2+URZ+0x8], R3 ;  /* 0x00000803020085a7 */ /* 0x000ea400080010ff */
[----:B--2---:R-:W-:Y:S05]  /*a8a0*/  @!P0 BRA `(.L_x_79) ;  /* 0xfffffffc00ec8947 */ /* 0x004fea000383ffff */
[----:B------:R-:W-:Y:S05]  /*a8b0*/  BRA `(.L_x_78) ;  /* 0xffffff9000507947 */ /* 0x000fea000383ffff */
.L_x_80:
[----:B-1----:R1:W2:Y:S02]  /*a8c0*/  SYNCS.PHASECHK.TRANS64.TRYWAIT P0, [R0+URZ+0x150], R4 ;  /* 0x00015004000075a7 */ /* 0x0022a400080011ff */
[----:B--2---:R-:W-:Y:S05]  /*a8d0*/  @!P0 NANOSLEEP.SYNCS 0x989680 ;  /* 0x009896800000895d */ /* 0x004fea0003900000 */
[----:B------:R-:W2:Y:S02]  /*a8e0*/  @!P0 SYNCS.PHASECHK.TRANS64 P0, [R0+URZ+0x150], R4 ;  /* 0x00015004000085a7 */ /* 0x000ea400080010ff */
[----:B--2---:R-:W-:Y:S05]  /*a8f0*/  @!P0 BRA `(.L_x_80) ;  /* 0xfffffffc00f08947 */ /* 0x004fea000383ffff */
[----:B------:R-:W-:Y:S05]  /*a900*/  BRA `(.L_x_204) ;  /* 0xffffff94002c7947 */ /* 0x000fea000383ffff */
.L_x_82:
[----:B------:R-:W-:-:S07]  /*a910*/  MOV R0, UR10 ;  /* 0x0000000a00007c02 */ /* 0x000fce0008000f00 */
.L_x_205:
[----:B-1----:R1:W2:Y:S02]  /*a920*/  SYNCS.PHASECHK.TRANS64.TRYWAIT P0, [R0+URZ+0x190], R4 ;  /* 0x00019004000075a7 */ /* 0x0022a400080011ff */
[----:B--2---:R-:W-:Y:S05]  /*a930*/  @!P0 NANOSLEEP.SYNCS 0x989680 ;  /* 0x009896800000895d */ /* 0x004fea0003900000 */
[----:B------:R-:W2:Y:S02]  /*a940*/  @!P0 SYNCS.PHASECHK.TRANS64 P0, [R0+URZ+0x190], R4 ;  /* 0x00019004000085a7 */ /* 0x000ea400080010ff */
[----:B--2---:R-:W-:Y:S05]  /*a950*/  @!P0 BRA `(.L_x_205) ;  /* 0xfffffffc00f08947 */ /* 0x004fea000383ffff */
[----:B------:R-:W-:Y:S05]  /*a960*/  BRA `(.L_x_206) ;  /* 0xffffff9400787947 */ /* 0x000fea000383ffff */
.L_x_85:
[----:B------:R-:W-:Y:S07]  /*a970*/  MOV R0, UR9 ;  /* 0x0000000900007c02 */ /* 0x000fee0008000f00 */
.L_x_207:
[----:B-1----:R1:W2:Y:S02]  /*a980*/  SYNCS.PHASECHK.TRANS64.TRYWAIT P0, [R0+URZ], R4 ;  /* 0x00000004000075a7 */ /* 0x0022a400080011ff */
[----:B--2---:R-:W-:Y:S05]  /*a990*/  @!P0 NANOSLEEP.SYNCS 0x989680 ;  /* 0x009896800000895d */ /* 0x004fea0003900000 */
[----:B------:R-:W2:Y:S02]  /*a9a0*/  @!P0 SYNCS.PHASECHK.TRANS64 P0, [R0+URZ], R4 ;  /* 0x00000004000085a7 */ /* 0x000ea400080010ff */
[----:B--2---:R-:W-:Y:S05]  /*a9b0*/  @!P0 BRA `(.L_x_207) ;  /* 0xfffffffc00f08947 */ /* 0x004fea000383ffff */
[----:B------:R-:W-:Y:S05]  /*a9c0*/  BRA `(.L_x_84) ;  /* 0xffffff94008c7947 */ /* 0x000fea000383ffff */
.L_x_89:
[----:B-1----:R-:W-:-:S07]  /*a9d0*/  MOV R0, UR7 ;  /* 0x0000000700007c02 */ /* 0x002fce0008000f00 */
.L_x_208:
[----:B-1----:R1:W2:Y:S02]  /*a9e0*/  SYNCS.PHASECHK.TRANS64.TRYWAIT P0, [R0+URZ], R2 ;  /* 0x00000002000075a7 */ /* 0x0022a400080011ff */
[----:B--2---:R-:W-:Y:S05]  /*a9f0*/  @!P0 NANOSLEEP.SYNCS 0x989680 ;  /* 0x009896800000895d */ /* 0x004fea0003900000 */
[----:B------:R-:W2:Y:S02]  /*aa00*/  @!P0 SYNCS.PHASECHK.TRANS64 P0, [R0+URZ], R2 ;  /* 0x00000002000085a7 */ /* 0x000ea400080010ff */
[----:B--2---:R-:W-:Y:S05]  /*aa10*/  @!P0 BRA `(.L_x_208) ;  /* 0xfffffffc00f08947 */ /* 0x004fea000383ffff */
[----:B------:R-:W-:Y:S05]  /*aa20*/  BRA `(.L_x_209) ;  /* 0xffffff9800587947 */ /* 0x000fea000383ffff */
.L_x_90:
[----:B------:R-:W-:-:S07]  /*aa30*/  MOV R0, UR7 ;  /* 0x0000000700007c02 */ /* 0x000fce0008000f00 */
.L_x_210:
[----:B-1----:R1:W2:Y:S02]  /*aa40*/  SYNCS.PHASECHK.TRANS64.TRYWAIT P0, [R0+URZ], R3 ;  /* 0x00000003000075a7 */ /* 0x0022a400080011ff */
[----:B--2---:R-:W-:Y:S05]  /*aa50*/  @!P0 NANOSLEEP.SYNCS 0x989680 ;  /* 0x009896800000895d */ /* 0x004fea0003900000 */
[----:B------:R-:W2:Y:S02]  /*aa60*/  @!P0 SYNCS.PHASECHK.TRANS64 P0, [R0+URZ], R3 ;  /* 0x00000003000085a7 */ /* 0x000ea400080010ff */
[----:B--2---:R-:W-:Y:S05]  /*aa70*/  @!P0 BRA `(.L_x_210) ;  /* 0xfffffffc00f08947 */ /* 0x004fea000383ffff */
[----:B------:R-:W-:Y:S05]  /*aa80*/  BRA `(.L_x_211) ;  /* 0xffffff9800647947 */ /* 0x000fea000383ffff */
.L_x_91:
[----:B------:R-:W-:-:S07]  /*aa90*/  MOV R0, UR7 ;  /* 0x0000000700007c02 */ /* 0x000fce0008000f00 */
.L_x_212:
[----:B-1----:R1:W2:Y:S02]  /*aaa0*/  SYNCS.PHASECHK.TRANS64.TRYWAIT P0, [R0+URZ], R3 ;  /* 0x00000003000075a7 */ /* 0x0022a400080011ff */
[----:B--2---:R-:W-:Y:S05]  /*aab0*/  @!P0 NANOSLEEP.SYNCS 0x989680 ;  /* 0x009896800000895d */ /* 0x004fea0003900000 */
[----:B------:R-:W2:Y:S02]  /*aac0*/  @!P0 SYNCS.PHASECHK.TRANS64 P0, [R0+URZ], R3 ;  /* 0x00000003000085a7 */ /* 0x000ea400080010ff */
[----:B--2---:R-:W-:Y:S05]  /*aad0*/  @!P0 BRA `(.L_x_212) ;  /* 0xfffffffc00f08947 */ /* 0x004fea000383ffff */
[----:B------:R-:W-:Y:S05]  /*aae0*/  BRA `(.L_x_213) ;  /* 0xffffff9800707947 */ /* 0x000fea000383ffff */
.L_x_94:
[----:B------:R-:W-:-:S07]  /*aaf0*/  MOV R0, UR8 ;  /* 0x0000000800007c02 */ /* 0x000fce0008000f00 */
.L_x_214:
[----:B-1----:R1:W2:Y:S02]  /*ab00*/  SYNCS.PHASECHK.TRANS64.TRYWAIT P1, [R0+URZ+0x1d0], R2 ;  /* 0x0001d002000075a7 */ /* 0x0022a400080211ff */
[----:B--2---:R-:W-:Y:S05]  /*ab10*/  @!P1 NANOSLEEP.SYNCS 0x989680 ;  /* 0x009896800000995d */ /* 0x004fea0003900000 */
[----:B------:R-:W2:Y:S02]  /*ab20*/  @!P1 SYNCS.PHASECHK.TRANS64 P1, [R0+URZ+0x1d0], R2 ;  /* 0x0001d002000095a7 */ /* 0x000ea400080210ff */
[----:B--2---:R-:W-:Y:S05]  /*ab30*/  @!P1 BRA `(.L_x_214) ;  /* 0xfffffffc00f09947 */ /* 0x004fea000383ffff */
[----:B------:R-:W-:Y:S05]  /*ab40*/  BRA `(.L_x_215) ;  /* 0xffffff9800bc7947 */ /* 0x000fea000383ffff */
.L_x_99:
[----:B--2---:R2:W4:Y:S02]  /*ab50*/  SYNCS.PHASECHK.TRANS64.TRYWAIT P0, [R0+URZ+0x150], R2 ;  /* 0x00015002000075a7 */ /* 0x00452400080011ff */
[----:B----4-:R-:W-:Y:S05]  /*ab60*/  @!P0 NANOSLEEP.SYNCS 0x989680 ;  /* 0x009896800000895d */ /* 0x010fea0003900000 */
[----:B------:R-:W4:Y:S02]  /*ab70*/  @!P0 SYNCS.PHASECHK.TRANS64 P0, [R0+URZ+0x150], R2 ;  /* 0x00015002000085a7 */ /* 0x000f2400080010ff */
[----:B----4-:R-:W-:Y:S05]  /*ab80*/  @!P0 BRA `(.L_x_99) ;  /* 0xfffffffc00f08947 */ /* 0x010fea000383ffff */
[----:B------:R-:W-:Y:S05]  /*ab90*/  BRA `(.L_x_216) ;  /* 0xffffff9c00d07947 */ /* 0x000fea000383ffff */
.L_x_102:
[----:B------:R-:W-:Y:S07]  /*aba0*/  MOV R0, UR7 ;  /* 0x0000000700007c02 */ /* 0x000fee0008000f00 */
.L_x_217:
[----:B--2---:R2:W4:Y:S02]  /*abb0*/  SYNCS.PHASECHK.TRANS64.TRYWAIT P0, [R0+URZ+0x148], R2 ;  /* 0x00014802000075a7 */ /* 0x00452400080011ff */
[----:B----4-:R-:W-:Y:S05]  /*abc0*/  @!P0 NANOSLEEP.SYNCS 0x989680 ;  /* 0x009896800000895d */ /* 0x010fea0003900000 */
[----:B------:R-:W4:Y:S02]  /*abd0*/  @!P0 SYNCS.PHASECHK.TRANS64 P0, [R0+URZ+0x148], R2 ;  /* 0x00014802000085a7 */ /* 0x000f2400080010ff */
[----:B----4-:R-:W-:Y:S05]  /*abe0*/  @!P0 BRA `(.L_x_217) ;  /* 0xfffffffc00f08947 */ /* 0x010fea000383ffff */
[----:B------:R-:W-:Y:S05]  /*abf0*/  BRA `(.L_x_101) ;  /* 0xffffffa000b07947 */ /* 0x000fea000383ffff */
.L_x_105:
[----:B------:R-:W-:Y:S07]  /*ac00*/  MOV R0, UR7 ;  /* 0x0000000700007c02 */ /* 0x000fee0008000f00 */
.L_x_218:
[----:B-1----:R1:W2:Y:S02]  /*ac10*/  SYNCS.PHASECHK.TRANS64.TRYWAIT P0, [R0+URZ+0x120], R14 ;  /* 0x0001200e000075a7 */ /* 0x0022a400080011ff */
[----:B--2---:R-:W-:Y:S05]  /*ac20*/  @!P0 NANOSLEEP.SYNCS 0x989680 ;  /* 0x009896800000895d */ /* 0x004fea0003900000 */
[----:B------:R-:W2:Y:S02]  /*ac30*/  @!P0 SYNCS.PHASECHK.TRANS64 P0, [R0+URZ+0x120], R14 ;  /* 0x0001200e000085a7 */ /* 0x000ea400080010ff */
[----:B--2---:R-:W-:Y:S05]  /*ac40*/  @!P0 BRA `(.L_x_218) ;  /* 0xfffffffc00f08947 */ /* 0x004fea000383ffff */
[----:B------:R-:W-:Y:S05]  /*ac50*/  BRA `(.L_x_219) ;  /* 0xffffffa400287947 */ /* 0x000fea000383ffff */
.L_x_106:
[----:B------:R-:W-:Y:S07]  /*ac60*/  MOV R0, UR7 ;  /* 0x0000000700007c02 */ /* 0x000fee0008000f00 */
.L_x_220:
[----:B-1----:R1:W2:Y:S02]  /*ac70*/  SYNCS.PHASECHK.TRANS64.TRYWAIT P0, [R0+URZ+0x128], R14 ;  /* 0x0001280e000075a7 */ /* 0x0022a400080011ff */
[----:B--2---:R-:W-:Y:S05]  /*ac80*/  @!P0 NANOSLEEP.SYNCS 0x989680 ;  /* 0x009896800000895d */ /* 0x004fea0003900000 */
[----:B------:R-:W2:Y:S02]  /*ac90*/  @!P0 SYNCS.PHASECHK.TRANS64 P0, [R0+URZ+0x128], R14 ;  /* 0x0001280e000085a7 */ /* 0x000ea400080010ff */
[----:B--2---:R-:W-:Y:S05]  /*aca0*/  @!P0 BRA `(.L_x_220) ;  /* 0xfffffffc00f08947 */ /* 0x004fea000383ffff */
[----:B------:R-:W-:Y:S05]  /*acb0*/  BRA `(.L_x_221) ;  /* 0xffffffa400807947 */ /* 0x000fea000383ffff */
.L_x_107:
[----:B------:R-:W-:Y:S07]  /*acc0*/  MOV R0, UR7 ;  /* 0x0000000700007c02 */ /* 0x000fee0008000f00 */
.L_x_222:
[----:B-1----:R1:W2:Y:S02]  /*acd0*/  SYNCS.PHASECHK.TRANS64.TRYWAIT P0, [R0+URZ+0x130], R14 ;  /* 0x0001300e000075a7 */ /* 0x0022a400080011ff */
[----:B--2---:R-:W-:Y:S05]  /*ace0*/  @!P0 NANOSLEEP.SYNCS 0x989680 ;  /* 0x009896800000895d */ /* 0x004fea0003900000 */
[----:B------:R-:W2:Y:S02]  /*acf0*/  @!P0 SYNCS.PHASECHK.TRANS64 P0, [R0+URZ+0x130], R14 ;  /* 0x0001300e000085a7 */ /* 0x000ea400080010ff */
[----:B--2---:R-:W-:Y:S05]  /*ad00*/  @!P0 BRA `(.L_x_222) ;  /* 0xfffffffc00f08947 */ /* 0x004fea000383ffff */
[----:B------:R-:W-:Y:S05]  /*ad10*/  BRA `(.L_x_223) ;  /* 0xffffffa400dc7947 */ /* 0x000fea000383ffff */
.L_x_108:
[----:B------:R-:W-:Y:S07]  /*ad20*/  MOV R0, UR7 ;  /* 0x0000000700007c02 */ /* 0x000fee0008000f00 */
.L_x_224:
[----:B-1----:R1:W2:Y:S02]  /*ad30*/  SYNCS.PHASECHK.TRANS64.TRYWAIT P0, [R0+URZ+0x138], R14 ;  /* 0x0001380e000075a7 */ /* 0x0022a400080011ff */
[----:B--2---:R-:W-:Y:S05]  /*ad40*/  @!P0 NANOSLEEP.SYNCS 0x989680 ;  /* 0x009896800000895d */ /* 0x004fea0003900000 */
[----:B------:R-:W2:Y:S02]  /*ad50*/  @!P0 SYNCS.PHASECHK.TRANS64 P0, [R0+URZ+0x138], R14 ;  /* 0x0001380e000085a7 */ /* 0x000ea400080010ff */
[----:B--2---:R-:W-:Y:S05]  /*ad60*/  @!P0 BRA `(.L_x_224) ;  /* 0xfffffffc00f08947 */ /* 0x004fea000383ffff */
[----:B------:R-:W-:Y:S05]  /*ad70*/  BRA `(.L_x_225) ;  /* 0xffffffa8007c7947 */ /* 0x000fea000383ffff */
.L_x_110:
[----:B------:R-:W-:-:S07]  /*ad80*/  MOV R0, UR7 ;  /* 0x0000000700007c02 */ /* 0x000fce0008000f00 */
.L_x_226:
[----:B-1----:R1:W4:Y:S02]  /*ad90*/  SYNCS.PHASECHK.TRANS64.TRYWAIT P0, [R0+URZ+0x120], R2 ;  /* 0x00012002000075a7 */ /* 0x00232400080011ff */
[----:B----4-:R-:W-:Y:S05]  /*ada0*/  @!P0 NANOSLEEP.SYNCS 0x989680 ;  /* 0x009896800000895d */ /* 0x010fea0003900000 */
[----:B------:R-:W4:Y:S02]  /*adb0*/  @!P0 SYNCS.PHASECHK.TRANS64 P0, [R0+URZ+0x120], R2 ;  /* 0x00012002000085a7 */ /* 0x000f2400080010ff */
[----:B----4-:R-:W-:Y:S05]  /*adc0*/  @!P0 BRA `(.L_x_226) ;  /* 0xfffffffc00f08947 */ /* 0x010fea000383ffff */
[----:B------:R-:W-:Y:S05]  /*add0*/  BRA `(.L_x_227) ;  /* 0xffffffac00047947 */ /* 0x000fea000383ffff */
.L_x_111:
[----:B-1----:R-:W-:-:S07]  /*ade0*/  MOV R0, UR7 ;  /* 0x0000000700007c02 */ /* 0x002fce0008000f00 */
.L_x_228:
[----:B-1----:R1:W4:Y:S02]  /*adf0*/  SYNCS.PHASECHK.TRANS64.TRYWAIT P0, [R0+URZ+0x128], R2 ;  /* 0x00012802000075a7 */ /* 0x00232400080011ff */
[----:B----4-:R-:W-:Y:S05]  /*ae00*/  @!P0 NANOSLEEP.SYNCS 0x989680 ;  /* 0x009896800000895d */ /* 0x010fea0003900000 */
[----:B------:R-:W4:Y:S02]  /*ae10*/  @!P0 SYNCS.PHASECHK.TRANS64 P0, [R0+URZ+0x128], R2 ;  /* 0x00012802000085a7 */ /* 0x000f2400080010ff */
[----:B----4-:R-:W-:Y:S05]  /*ae20*/  @!P0 BRA `(.L_x_228) ;  /* 0xfffffffc00f08947 */ /* 0x010fea000383ffff */
[----:B------:R-:W-:Y:S05]  /*ae30*/  BRA `(.L_x_229) ;  /* 0xffffffa800f47947 */ /* 0x000fea000383ffff */
.L_x_112:
[----:B-1----:R-:W-:-:S07]  /*ae40*/  MOV R0, UR7 ;  /* 0x0000000700007c02 */ /* 0x002fce0008000f00 */
.L_x_230:
[----:B-1----:R1:W4:Y:S02]  /*ae50*/  SYNCS.PHASECHK.TRANS64.TRYWAIT P0, [R0+URZ+0x130], R2 ;  /* 0x00013002000075a7 */ /* 0x00232400080011ff */
[----:B----4-:R-:W-:Y:S05]  /*ae60*/  @!P0 NANOSLEEP.SYNCS 0x989680 ;  /* 0x009896800000895d */ /* 0x010fea0003900000 */
[----:B------:R-:W4:Y:S02]  /*ae70*/  @!P0 SYNCS.PHASECHK.TRANS64 P0, [R0+URZ+0x130], R2 ;  /* 0x00013002000085a7 */ /* 0x000f2400080010ff */
[----:B----4-:R-:W-:Y:S05]  /*ae80*/  @!P0 BRA `(.L_x_230) ;  /* 0xfffffffc00f08947 */ /* 0x010fea000383ffff */
[----:B------:R-:W-:Y:S05]  /*ae90*/  BRA `(.L_x_231) ;  /* 0xffffffa800e47947 */ /* 0x000fea000383ffff */
.L_x_114:
[----:B--2---:R2:W3:Y:S02]  /*aea0*/  SYNCS.PHASECHK.TRANS64.TRYWAIT P0, [R0+URZ+0x150], R2 ;  /* 0x00015002000075a7 */ /* 0x0044e400080011ff */
[----:B---3--:R-:W-:Y:S05]  /*aeb0*/  @!P0 NANOSLEEP.SYNCS 0x989680 ;  /* 0x009896800000895d */ /* 0x008fea0003900000 */
[----:B------:R-:W3:Y:S02]  /*aec0*/  @!P0 SYNCS.PHASECHK.TRANS64 P0, [R0+URZ+0x150], R2 ;  /* 0x00015002000085a7 */ /* 0x000ee400080010ff */
[----:B---3--:R-:W-:Y:S05]  /*aed0*/  @!P0 BRA `(.L_x_114) ;  /* 0xfffffffc00f08947 */ /* 0x008fea000383ffff */
[----:B------:R-:W-:Y:S05]  /*aee0*/  BRA `(.L_x_232) ;  /* 0xffffffac00c07947 */ /* 0x000fea000383ffff */
.L_x_125:
[----:B-1----:R-:W-:Y:S04]  /*aef0*/  MOV R2, UR48 ;  /* 0x0000003000027c02 */ /* 0x002fe80008000f00 */
[----:B------:R1:W3:Y:S03]  /*af00*/  SYNCS.PHASECHK.TRANS64.TRYWAIT P1, [R2+URZ+0x100], R3 ;  /* 0x00010003020075a7 */ /* 0x0002e600080211ff */
[----:B---3--:R-:W-:Y:S05]  /*af10*/  @!P1 NANOSLEEP.SYNCS 0x989680 ;  /* 0x009896800000995d */ /* 0x008fea0003900000 */
[----:B------:R-:W3:Y:S02]  /*af20*/  @!P1 SYNCS.PHASECHK.TRANS64 P1, [R2+URZ+0x100], R3 ;  /* 0x00010003020095a7 */ /* 0x000ee400080210ff */
[----:B---3--:R-:W-:Y:S05]  /*af30*/  @!P1 BRA `(.L_x_125) ;  /* 0xfffffffc00ec9947 */ /* 0x008fea000383ffff */
[----:B------:R-:W-:Y:S05]  /*af40*/  BRA `(.L_x_124) ;  /* 0xffffffb800cc7947 */ /* 0x000fea000383ffff */
.L_x_127:
[----:B-1----:R1:W4:Y:S02]  /*af50*/  SYNCS.PHASECHK.TRANS64.TRYWAIT P0, [R112+URZ+0x170], R0 ;  /* 0x00017000700075a7 */ /* 0x00232400080011ff */
[----:B----4-:R-:W-:Y:S05]  /*af60*/  @!P0 NANOSLEEP.SYNCS 0x989680 ;  /* 0x009896800000895d */ /* 0x010fea0003900000 */
[----:B------:R-:W4:Y:S02]  /*af70*/  @!P0 SYNCS.PHASECHK.TRANS64 P0, [R112+URZ+0x170], R0 ;  /* 0x00017000700085a7 */ /* 0x000f2400080010ff */
[----:B----4-:R-:W-:Y:S05]  /*af80*/  @!P0 BRA `(.L_x_127) ;  /* 0xfffffffc00f08947 */ /* 0x010fea000383ffff */
[----:B------:R-:W-:Y:S05]  /*af90*/  BRA `(.L_x_126) ;  /* 0xffffffb800f47947 */ /* 0x000fea000383ffff */
.L_x_136:
[----:B--2---:R2:W4:Y:S02]  /*afa0*/  SYNCS.PHASECHK.TRANS64.TRYWAIT P0, [R2+URZ+0x100], R0 ;  /* 0x00010000020075a7 */ /* 0x00452400080011ff */
[----:B----4-:R-:W-:Y:S05]  /*afb0*/  @!P0 NANOSLEEP.SYNCS 0x989680 ;  /* 0x009896800000895d */ /* 0x010fea0003900000 */
[----:B------:R-:W4:Y:S02]  /*afc0*/  @!P0 SYNCS.PHASECHK.TRANS64 P0, [R2+URZ+0x100], R0 ;  /* 0x00010000020085a7 */ /* 0x000f2400080010ff */
[----:B----4-:R-:W-:Y:S05]  /*afd0*/  @!P0 BRA `(.L_x_136) ;  /* 0xfffffffc00f08947 */ /* 0x010fea000383ffff */
[----:B------:R-:W-:Y:S05]  /*afe0*/  BRA `(.L_x_135) ;  /* 0xffffffc400e07947 */ /* 0x000fea000383ffff */
.L_x_144:
[----:B--2---:R2:W4:Y:S02]  /*aff0*/  SYNCS.PHASECHK.TRANS64.TRYWAIT P0, [R0+URZ+0x100], R6 ;  /* 0x00010006000075a7 */ /* 0x00452400080011ff */
[----:B----4-:R-:W-:Y:S05]  /*b000*/  @!P0 NANOSLEEP.SYNCS 0x989680 ;  /* 0x009896800000895d */ /* 0x010fea0003900000 */
[----:B------:R-:W4:Y:S02]  /*b010*/  @!P0 SYNCS.PHASECHK.TRANS64 P0, [R0+URZ+0x100], R6 ;  /* 0x00010006000085a7 */ /* 0x000f2400080010ff */
[----:B----4-:R-:W-:Y:S05]  /*b020*/  @!P0 BRA `(.L_x_144) ;  /* 0xfffffffc00f08947 */ /* 0x010fea000383ffff */
[----:B------:R-:W-:Y:S05]  /*b030*/  BRA `(.L_x_143) ;  /* 0xffffffd000f47947 */ /* 0x000fea000383ffff */
.L_x_152:
[----:B--2---:R2:W4:Y:S02]  /*b040*/  SYNCS.PHASECHK.TRANS64.TRYWAIT P0, [R0+URZ+0x100], R5 ;  /* 0x00010005000075a7 */ /* 0x00452400080011ff */
[----:B----4-:R-:W-:Y:S05]  /*b050*/  @!P0 NANOSLEEP.SYNCS 0x989680 ;  /* 0x009896800000895d */ /* 0x010fea0003900000 */
[----:B------:R-:W4:Y:S02]  /*b060*/  @!P0 SYNCS.PHASECHK.TRANS64 P0, [R0+URZ+0x100], R5 ;  /* 0x00010005000085a7 */ /* 0x000f2400080010ff */
[----:B----4-:R-:W-:Y:S05]  /*b070*/  @!P0 BRA `(.L_x_152) ;  /* 0xfffffffc00f08947 */ /* 0x010fea000383ffff */
[----:B------:R-:W-:Y:S05]  /*b080*/  BRA `(.L_x_151) ;  /* 0xffffffe000087947 */ /* 0x000fea000383ffff */
        .weak           $__internal_0_$__cuda_sm10x_tcgen05_guardrail_trap_col_being_dealloced_not_returned_by_alloc
        .type           $__internal_0_$__cuda_sm10x_tcgen05_guardrail_trap_col_being_dealloced_not_returned_by_alloc,@function
        .size           $__internal_0_$__cuda_sm10x_tcgen05_guardrail_trap_col_being_dealloced_not_returned_by_alloc,($__internal_1_$__cuda_sm10x_tcgen05_guardrail_trap_phase_invalid_during_alloc - $__internal_0_$__cuda_sm10x_tcgen05_guardrail_trap_col_being_dealloced_not_returned_by_alloc)
$__internal_0_$__cuda_sm10x_tcgen05_guardrail_trap_col_being_dealloced_not_returned_by_alloc:
[----:B------:R-:W-:Y:S05]  /*b090*/  BPT.TRAP 0x1 ;  /* 0x000000040000795c */ /* 0x000fea0000300000 */
[----:B------:R-:W-:-:S04]  /*b0a0*/  HFMA2 R3, -RZ, RZ, 0, 0 ;  /* 0x00000000ff037431 */ /* 0x000fc800000001ff */
[----:B------:R-:W-:Y:S05]  /*b0b0*/  RET.REL.NODEC R2 `(_ZN7cutlass13device_kernelINS_4gemm6kernel13GemmUniversalIN4cute5tupleIJiiiiEEENS1_10collective13CollectiveMmaINS1_35MainloopSm100TmaUmmaWarpSpecializedILi16ELi2ELi4ENS5_IJNS4_1CILi2EEENSA_ILi1EEESC_EEEEENS5_IJNSA_ILi128EEENSA_ILi256EEENSA_ILi32EEEEEENS_10bfloat16_tENS5_IJlSC_lEEESJ_SK_NS4_8TiledMMAINS4_8MMA_AtomIJNS4_26SM100_MMA_F16BF16_2x1SM_SSISJ_SJ_fLi128ELi256ELNS4_4UMMA5MajorE0ELSP_0ELNSO_7ScaleInE0ELSQ_0EEEEEENS4_6LayoutINS5_IJSC_SC_SC_EEENS5_IJNSA_ILi0EEESV_SV_EEEEENS5_IJNS4_10UnderscoreESY_SY_EEEEENS4_18SM100_TMA_2SM_LOADENS4_14ComposedLayoutINS4_7SwizzleILi2ELi4ELi3EEENS4_18smem_ptr_flag_bitsILi16EEENST_INS5_IJNSA_ILi8EEESH_EEENS5_IJSH_SC_EEEEEEEvNS4_8identityES11_S1B_vS1C_EENS_8epilogue10collective18CollectiveEpilogueINS1E_23Sm100TmaWarpSpecializedILi4ELi2ELi32ELb1ELb0EEEJNS5_IJNSA_ILi64EEESG_SH_EEENS5_IJNST_IS1J_SC_EENST_INS5_IJSH_SB_EEENS5_IJSC_SF_EEEEEEEESJ_SK_SJ_SK_NS1E_6fusion15FusionCallbacksIS1I_NS1Q_17LinearCombinationISJ_fSJ_fLNS_15FloatRoundStyleE2EEES1K_S1P_JEEENS4_5SM1004TMEM4LOAD26SM100_TMEM_LOAD_32dp32b32xENS4_13SM90_TMA_LOADES1B_NS4_39AutoVectorizingCopyWithAssumedAlignmentILi128EEENS4_14SM90_TMA_STOREES1B_S22_S22_EEEvvEEEEvNT_6ParamsE) ;  /* 0xffffff4c02d07950 */ /* 0x000fea0003c3ffff */
        .weak           $__internal_1_$__cuda_sm10x_tcgen05_guardrail_trap_phase_invalid_during_alloc
        .type           $__internal_1_$__cuda_sm10x_tcgen05_guardrail_trap_phase_invalid_during_alloc,@function
        .size           $__internal_1_$__cuda_sm10x_tcgen05_guardrail_trap_phase_invalid_during_alloc,($__internal_2_$__cuda_sm10x_tcgen05_guardrail_trap_unallocated_columns_being_dealloced - $__internal_1_$__cuda_sm10x_tcgen05_guardrail_trap_phase_invalid_during_alloc)
$__internal_1_$__cuda_sm10x_tcgen05_guardrail_trap_phase_invalid_during_alloc:
[----:B------:R-:W-:Y:S05]  /*b0c0*/  BPT.TRAP 0x1 ;  /* 0x000000040000795c */ /* 0x000fea0000300000 */
[----:B------:R-:W-:-:S04]  /*b0d0*/  MOV R3, 0x0 ;  /* 0x0000000000037802 */ /* 0x000fc80000000f00 */
[----:B------:R-:W-:Y:S05]  /*b0e0*/  RET.REL.NODEC R2 `(_ZN7cutlass13device_kernelINS_4gemm6kernel13GemmUniversalIN4cute5tupleIJiiiiEEENS1_10collective13CollectiveMmaINS1_35MainloopSm100TmaUmmaWarpSpecializedILi16ELi2ELi4ENS5_IJNS4_1CILi2EEENSA_ILi1EEESC_EEEEENS5_IJNSA_ILi128EEENSA_ILi256EEENSA_ILi32EEEEEENS_10bfloat16_tENS5_IJlSC_lEEESJ_SK_NS4_8TiledMMAINS4_8MMA_AtomIJNS4_26SM100_MMA_F16BF16_2x1SM_SSISJ_SJ_fLi128ELi256ELNS4_4UMMA5MajorE0ELSP_0ELNSO_7ScaleInE0ELSQ_0EEEEEENS4_6LayoutINS5_IJSC_SC_SC_EEENS5_IJNSA_ILi0EEESV_SV_EEEEENS5_IJNS4_10UnderscoreESY_SY_EEEEENS4_18SM100_TMA_2SM_LOADENS4_14ComposedLayoutINS4_7SwizzleILi2ELi4ELi3EEENS4_18smem_ptr_flag_bitsILi16EEENST_INS5_IJNSA_ILi8EEESH_EEENS5_IJSH_SC_EEEEEEEvNS4_8identityES11_S1B_vS1C_EENS_8epilogue10collective18CollectiveEpilogueINS1E_23Sm100TmaWarpSpecializedILi4ELi2ELi32ELb1ELb0EEEJNS5_IJNSA_ILi64EEESG_SH_EEENS5_IJNST_IS1J_SC_EENST_INS5_IJSH_SB_EEENS5_IJSC_SF_EEEEEEEESJ_SK_SJ_SK_NS1E_6fusion15FusionCallbacksIS1I_NS1Q_17LinearCombinationISJ_fSJ_fLNS_15FloatRoundStyleE2EEES1K_S1P_JEEENS4_5SM1004TMEM4LOAD26SM100_TMEM_LOAD_32dp32b32xENS4_13SM90_TMA_LOADES1B_NS4_39AutoVectorizingCopyWithAssumedAlignmentILi128EEENS4_14SM90_TMA_STOREES1B_S22_S22_EEEvvEEEEvNT_6ParamsE) ;  /* 0xffffff4c02c47950 */ /* 0x000fea0003c3ffff */
        .weak           $__internal_2_$__cuda_sm10x_tcgen05_guardrail_trap_unallocated_columns_being_dealloced
        .type           $__internal_2_$__cuda_sm10x_tcgen05_guardrail_trap_unallocated_columns_being_dealloced,@function
        .size           $__internal_2_$__cuda_sm10x_tcgen05_guardrail_trap_unallocated_columns_being_dealloced,(.L_x_234 - $__internal_2_$__cuda_sm10x_tcgen05_guardrail_trap_unallocated_columns_being_dealloced)
$__internal_2_$__cuda_sm10x_tcgen05_guardrail_trap_unallocated_columns_being_dealloced:
[----:B------:R-:W-:Y:S05]  /*b0f0*/  BPT.TRAP 0x1 ;  /* 0x000000040000795c */ /* 0x000fea0000300000 */
[----:B------:R-:W-:-:S04]  /*b100*/  HFMA2 R3, -RZ, RZ, 0, 0 ;  /* 0x00000000ff037431 */ /* 0x000fc800000001ff */
[----:B------:R-:W-:Y:S05]  /*b110*/  RET.REL.NODEC R2 `(_ZN7cutlass13device_kernelINS_4gemm6kernel13GemmUniversalIN4cute5tupleIJiiiiEEENS1_10collective13CollectiveMmaINS1_35MainloopSm100TmaUmmaWarpSpecializedILi16ELi2ELi4ENS5_IJNS4_1CILi2EEENSA_ILi1EEESC_EEEEENS5_IJNSA_ILi128EEENSA_ILi256EEENSA_ILi32EEEEEENS_10bfloat16_tENS5_IJlSC_lEEESJ_SK_NS4_8TiledMMAINS4_8MMA_AtomIJNS4_26SM100_MMA_F16BF16_2x1SM_SSISJ_SJ_fLi128ELi256ELNS4_4UMMA5MajorE0ELSP_0ELNSO_7ScaleInE0ELSQ_0EEEEEENS4_6LayoutINS5_IJSC_SC_SC_EEENS5_IJNSA_ILi0EEESV_SV_EEEEENS5_IJNS4_10UnderscoreESY_SY_EEEEENS4_18SM100_TMA_2SM_LOADENS4_14ComposedLayoutINS4_7SwizzleILi2ELi4ELi3EEENS4_18smem_ptr_flag_bitsILi16EEENST_INS5_IJNSA_ILi8EEESH_EEENS5_IJSH_SC_EEEEEEEvNS4_8identityES11_S1B_vS1C_EENS_8epilogue10collective18CollectiveEpilogueINS1E_23Sm100TmaWarpSpecializedILi4ELi2ELi32ELb1ELb0EEEJNS5_IJNSA_ILi64EEESG_SH_EEENS5_IJNST_IS1J_SC_EENST_INS5_IJSH_SB_EEENS5_IJSC_SF_EEEEEEEESJ_SK_SJ_SK_NS1E_6fusion15FusionCallbacksIS1I_NS1Q_17LinearCombinationISJ_fSJ_fLNS_15FloatRoundStyleE2EEES1K_S1P_JEEENS4_5SM1004TMEM4LOAD26SM100_TMEM_LOAD_32dp32b32xENS4_13SM90_TMA_LOADES1B_NS4_39AutoVectorizingCopyWithAssumedAlignmentILi128EEENS4_14SM90_TMA_STOREES1B_S22_S22_EEEvvEEEEvNT_6ParamsE) ;  /* 0xffffff4c02b87950 */ /* 0x000fea0003c3ffff */
.L_x_233:
[----:B------:R-:W-:-:S00]  /*b120*/  BRA `(.L_x_233) ;  /* 0xfffffffc00fc7947 */ /* 0x000fc0000383ffff */
[----:B------:R-:W-:-:S00]  /*b130*/  NOP ;  /* 0x0000000000007918 */ /* 0x000fc00000000000 */
        /* <DEDUP_REMOVED lines=12> */
.L_x_234:


//--------------------- .nv.global.init           --------------------------
	.section	.nv.global.init,"aw",@progbits
.nv.global.init:
	.type		$str$27,@object
	.size		$str$27,($str$28 - $str$27)
$str$27:
        /*0000*/ 	.byte	0x28, 0x61, 0x64, 0x64, 0x72, 0x65, 0x73, 0x73, 0x20, 0x26, 0x20, 0x6d, 0x61, 0x73, 0x6b, 0x29
        /*0010*/ 	.byte	0x20, 0x3d, 0x3d, 0x20, 0x30, 0x00
	.type		$str$28,@object
	.size		$str$28,($str$26 - $str$28)
$str$28:
        /*0016*/ 	.byte	0x2f, 0x74, 0x6d, 0x70, 0x2f, 0x63, 0x75, 0x74, 0x6c, 0x61, 0x73, 0x73, 0x5f, 0x73, 0x77, 0x65
        /*0026*/ 	.byte	0x65, 0x70, 0x5f, 0x73, 0x72, 0x63, 0x2f, 0x69, 0x6e, 0x63, 0x6c, 0x75, 0x64, 0x65, 0x2f, 0x63
        /*0036*/ 	.byte	0x75, 0x74, 0x65, 0x2f, 0x70, 0x6f, 0x69, 0x6e, 0x74, 0x65, 0x72, 0x5f, 0x66, 0x6c, 0x61, 0x67
        /*0046*/ 	.byte	0x67, 0x65, 0x64, 0x2e, 0x68, 0x70, 0x70, 0x00
	.type		$str$26,@object
	.size		$str$26,($str$25 - $str$26)
$str$26:
        /*004e*/ 	.byte	0x2f, 0x74, 0x6d, 0x70, 0x2f, 0x63, 0x75, 0x74, 0x6c, 0x61, 0x73, 0x73, 0x5f, 0x73, 0x77, 0x65
        /*005e*/ 	.byte	0x65, 0x70, 0x5f, 0x73, 0x72, 0x63, 0x2f, 0x69, 0x6e, 0x63, 0x6c, 0x75, 0x64, 0x65, 0x2f, 0x63
        /*006e*/ 	.byte	0x75, 0x74, 0x65, 0x2f, 0x61, 0x74, 0x6f, 0x6d, 0x2f, 0x63, 0x6f, 0x70, 0x79, 0x5f, 0x74, 0x72
        /*007e*/ 	.byte	0x61, 0x69, 0x74, 0x73, 0x5f, 0x73, 0x6d, 0x31, 0x30, 0x30, 0x2e, 0x68, 0x70, 0x70, 0x00
	.type		$str$25,@object
	.size		$str$25,(__unnamed_1 - $str$25)
$str$25:
        /*008d*/ 	.byte	0x28, 0x28, 0x75, 0x69, 0x6e, 0x74, 0x33, 0x32, 0x5f, 0x74, 0x28, 0x74, 0x68, 0x72, 0x65, 0x61
        /*009d*/ 	.byte	0x64, 0x49, 0x64, 0x78, 0x2e, 0x78, 0x29, 0x20, 0x2f, 0x20, 0x33, 0x32, 0x29, 0x20, 0x25, 0x20
        /*00ad*/ 	.byte	0x34, 0x29, 0x20, 0x3d, 0x3d, 0x20, 0x28, 0x28, 0x28, 0x74, 0x6d, 0x65, 0x6d, 0x5f, 0x61, 0x64
        /*00bd*/ 	.byte	0x64, 0x72, 0x20, 0x3e, 0x3e, 0x20, 0x31, 0x36, 0x29, 0x20, 0x2f, 0x20, 0x33, 0x32, 0x29, 0x20
        /*00cd*/ 	.byte	0x25, 0x20, 0x34, 0x29, 0x00
	.type		__unnamed_1,@object
	.size		__unnamed_1,(__unnamed_2 - __unnamed_1)
__unnamed_1:
        /*00d2*/ 	.byte	0x61, 0x75, 0x74, 0x6f, 0x20, 0x63, 0x75, 0x74, 0x65, 0x3a, 0x3a, 0x61, 0x73, 0x5f, 0x70, 0x6f
        /* <DEDUP_REMOVED lines=24> */
        /*0262*/ 	.byte	0x43, 0x3c, 0x34, 0x30, 0x39, 0x36, 0x3e, 0x3e, 0x3e, 0x3e, 0x5d, 0x00
	.type		__unnamed_2,@object
	.size		__unnamed_2,(.L_2 - __unnamed_2)
__unnamed_2:
        /* <DEDUP_REMOVED lines=42> */
        /*050e*/ 	.byte	0x3e, 0x3e, 0x5d, 0x00
.L_2:


//--------------------- .nv.shared._ZN7cutlass13device_kernelINS_4gemm6kernel13GemmUniversalIN4cute5tupleIJiiiiEEENS1_10collective13CollectiveMmaINS1_35MainloopSm100TmaUmmaWarpSpecializedILi16ELi2ELi4ENS5_IJNS4_1CILi2EEENSA_ILi1EEESC_EEEEENS5_IJNSA_ILi128EEENSA_ILi256EEENSA_ILi32EEEEEENS_10bfloat16_tENS5_IJlSC_lEEESJ_SK_NS4_8TiledMMAINS4_8MMA_AtomIJNS4_26SM100_MMA_F16BF16_2x1SM_SSISJ_SJ_fLi128ELi256ELNS4_4UMMA5MajorE0ELSP_0ELNSO_7ScaleInE0ELSQ_0EEEEEENS4_6LayoutINS5_IJSC_SC_SC_EEENS5_IJNSA_ILi0EEESV_SV_EEEEENS5_IJNS4_10UnderscoreESY_SY_EEEEENS4_18SM100_TMA_2SM_LOADENS4_14ComposedLayoutINS4_7SwizzleILi2ELi4ELi3EEENS4_18smem_ptr_flag_bitsILi16EEENST_INS5_IJNSA_ILi8EEESH_EEENS5_IJSH_SC_EEEEEEEvNS4_8identityES11_S1B_vS1C_EENS_8epilogue10collective18CollectiveEpilogueINS1E_23Sm100TmaWarpSpecializedILi4ELi2ELi32ELb1ELb0EEEJNS5_IJNSA_ILi64EEESG_SH_EEENS5_IJNST_IS1J_SC_EENST_INS5_IJSH_SB_EEENS5_IJSC_SF_EEEEEEEESJ_SK_SJ_SK_NS1E_6fusion15FusionCallbacksIS1I_NS1Q_17LinearCombinationISJ_fSJ_fLNS_15FloatRoundStyleE2EEES1K_S1P_JEEENS4_5SM1004TMEM4LOAD26SM100_TMEM_LOAD_32dp32b32xENS4_13SM90_TMA_LOADES1B_NS4_39AutoVectorizingCopyWithAssumedAlignmentILi128EEENS4_14SM90_TMA_STOREES1B_S22_S22_EEEvvEEEEvNT_6ParamsE --------------------------
	.section	.nv.shared._ZN7cutlass13device_kernelINS_4gemm6kernel13GemmUniversalIN4cute5tupleIJiiiiEEENS1_10collective13CollectiveMmaINS1_35MainloopSm100TmaUmmaWarpSpecializedILi16ELi2ELi4ENS5_IJNS4_1CILi2EEENSA_ILi1EEESC_EEEEENS5_IJNSA_ILi128EEENSA_ILi256EEENSA_ILi32EEEEEENS_10bfloat16_tENS5_IJlSC_lEEESJ_SK_NS4_8TiledMMAINS4_8MMA_AtomIJNS4_26SM100_MMA_F16BF16_2x1SM_SSISJ_SJ_fLi128ELi256ELNS4_4UMMA5MajorE0ELSP_0ELNSO_7ScaleInE0ELSQ_0EEEEEENS4_6LayoutINS5_IJSC_SC_SC_EEENS5_IJNSA_ILi0EEESV_SV_EEEEENS5_IJNS4_10UnderscoreESY_SY_EEEEENS4_18SM100_TMA_2SM_LOADENS4_14ComposedLayoutINS4_7SwizzleILi2ELi4ELi3EEENS4_18smem_ptr_flag_bitsILi16EEENST_INS5_IJNSA_ILi8EEESH_EEENS5_IJSH_SC_EEEEEEEvNS4_8identityES11_S1B_vS1C_EENS_8epilogue10collective18CollectiveEpilogueINS1E_23Sm100TmaWarpSpecializedILi4ELi2ELi32ELb1ELb0EEEJNS5_IJNSA_ILi64EEESG_SH_EEENS5_IJNST_IS1J_SC_EENST_INS5_IJSH_SB_EEENS5_IJSC_SF_EEEEEEEESJ_SK_SJ_SK_NS1E_6fusion15FusionCallbacksIS1I_NS1Q_17LinearCombinationISJ_fSJ_fLNS_15FloatRoundStyleE2EEES1K_S1P_JEEENS4_5SM1004TMEM4LOAD26SM100_TMEM_LOAD_32dp32b32xENS4_13SM90_TMA_LOADES1B_NS4_39AutoVectorizingCopyWithAssumedAlignmentILi128EEENS4_14SM90_TMA_STOREES1B_S22_S22_EEEvvEEEEvNT_6ParamsE,"aw",@nobits
	.sectionflags	@""
	.align	16
	.zero		1024


//--------------------- .nv.shared.reserved.0     --------------------------
	.section	.nv.shared.reserved.0,"aw",@nobits
	.weak		__nv_reservedSMEM_offset_0_alias
	.size		__nv_reservedSMEM_offset_0_alias, 0, 64
	.other		__nv_reservedSMEM_offset_0_alias,@"STO_CUDA_RESERVED_SHARED STV_DEFAULT"
__nv_reservedSMEM_offset_0_alias:
	.zero		0
.nv.shared.reserved.0:
	.zero		64
	.weak		__nv_reservedSMEM_tcgen05_partition
	.type		__nv_reservedSMEM_tcgen05_partition,@object
	.size		__nv_reservedSMEM_tcgen05_partition,(.L_0 - __nv_reservedSMEM_tcgen05_partition)
__nv_reservedSMEM_tcgen05_partition:
	.zero		32
.L_0:


//--------------------- .nv.global                --------------------------
	.section	.nv.global,"aw",@nobits
.nv.global:
	.type		_ZN40_INTERNAL_1fb091ea_4_k_cu_149a5394_146164cute1_E,@object
	.size		_ZN40_INTERNAL_1fb091ea_4_k_cu_149a5394_146164cute1_E,(_ZN40_INTERNAL_1fb091ea_4_k_cu_149a5394_146164cuda3std3__45__cpo6cbeginE - _ZN40_INTERNAL_1fb091ea_4_k_cu_149a5394_146164cute1_E)
_ZN40_INTERNAL_1fb091ea_4_k_cu_149a5394_146164cute1_E:
	.zero		1
	.type		_ZN40_INTERNAL_1fb091ea_4_k_cu_149a5394_146164cuda3std3__45__cpo6cbeginE,@object
	.size		_ZN40_INTERNAL_1fb091ea_4_k_cu_149a5394_146164cuda3std3__45__cpo6cbeginE,(_ZN40_INTERNAL_1fb091ea_4_k_cu_149a5394_146164cuda3std3__48in_placeE - _ZN40_INTERNAL_1fb091ea_4_k_cu_149a5394_146164cuda3std3__45__cpo6cbeginE)
_ZN40_INTERNAL_1fb091ea_4_k_cu_149a5394_146164cuda3std3__45__cpo6cbeginE:
	.zero		1
	.type		_ZN40_INTERNAL_1fb091ea_4_k_cu_149a5394_146164cuda3std3__48in_placeE,@object
	.size		_ZN40_INTERNAL_1fb091ea_4_k_cu_149a5394_146164cuda3std3__48in_placeE,(_ZN40_INTERNAL_1fb091ea_4_k_cu_149a5394_146164cuda3std6ranges3__45__cpo9iter_moveE - _ZN40_INTERNAL_1fb091ea_4_k_cu_149a5394_146164cuda3std3__48in_placeE)
_ZN40_INTERNAL_1fb091ea_4_k_cu_149a5394_146164cuda3std3__48in_placeE:
	.zero		1
	.type		_ZN40_INTERNAL_1fb091ea_4_k_cu_149a5394_146164cuda3std6ranges3__45__cpo9iter_moveE,@object
	.size		_ZN40_INTERNAL_1fb091ea_4_k_cu_149a5394_146164cuda3std6ranges3__45__cpo9iter_moveE,(_ZN40_INTERNAL_1fb091ea_4_k_cu_149a5394_146164cuda3std3__45__cpo5beginE - _ZN40_INTERNAL_1fb091ea_4_k_cu_149a5394_146164cuda3std6ranges3__45__cpo9iter_moveE)
_ZN40_INTERNAL_1fb091ea_4_k_cu_149a5394_146164cuda3std6ranges3__45__cpo9iter_moveE:
	.zero		1
	.type		_ZN40_INTERNAL_1fb091ea_4_k_cu_149a5394_146164cuda3std3__45__cpo5beginE,@object
	.size		_ZN40_INTERNAL_1fb091ea_4_k_cu_149a5394_146164cuda3std3__45__cpo5beginE,(_ZN40_INTERNAL_1fb091ea_4_k_cu_149a5394_146164cuda3std3__442_GLOBAL__N__1fb091ea_4_k_cu_149a5394_146166ignoreE - _ZN40_INTERNAL_1fb091ea_4_k_cu_149a5394_146164cuda3std3__45__cpo5beginE)
_ZN40_INTERNAL_1fb091ea_4_k_cu_149a5394_146164cuda3std3__45__cpo5beginE:
	.zero		1
	.type		_ZN40_INTERNAL_1fb091ea_4_k_cu_149a5394_146164cuda3std3__442_GLOBAL__N__1fb091ea_4_k_cu_149a5394_146166ignoreE,@object
	.size		_ZN40_INTERNAL_1fb091ea_4_k_cu_149a5394_146164cuda3std3__442_GLOBAL__N__1fb091ea_4_k_cu_149a5394_146166ignoreE,(_ZN40_INTERNAL_1fb091ea_4_k_cu_149a5394_146164cute7productE - _ZN40_INTERNAL_1fb091ea_4_k_cu_149a5394_146164cuda3std3__442_GLOBAL__N__1fb091ea_4_k_cu_149a5394_146166ignoreE)
_ZN40_INTERNAL_1fb091ea_4_k_cu_149a5394_146164cuda3std3__442_GLOBAL__N__1fb091ea_4_k_cu_149a5394_146166ignoreE:
	.zero		1
	.type		_ZN40_INTERNAL_1fb091ea_4_k_cu_149a5394_146164cute7productE,@object
	.size		_ZN40_INTERNAL_1fb091ea_4_k_cu_149a5394_146164cute7productE,(_ZN40_INTERNAL_1fb091ea_4_k_cu_149a5394_146164cuda3std3__45__cpo3endE - _ZN40_INTERNAL_1fb091ea_4_k_cu_149a5394_146164cute7productE)
_ZN40_INTERNAL_1fb091ea_4_k_cu_149a5394_146164cute7productE:
	.zero		1
	.type		_ZN40_INTERNAL_1fb091ea_4_k_cu_149a5394_146164cuda3std3__45__cpo3endE,@object
	.size		_ZN40_INTERNAL_1fb091ea_4_k_cu_149a5394_146164cuda3std3__45__cpo3endE,(_ZN40_INTERNAL_1fb091ea_4_k_cu_149a5394_146164cuda3std3__419piecewise_constructE - _ZN40_INTERNAL_1fb091ea_4_k_cu_149a5394_146164cuda3std3__45__cpo3endE)
_ZN40_INTERNAL_1fb091ea_4_k_cu_149a5394_146164cuda3std3__45__cpo3endE:
	.zero		1
	.type		_ZN40_INTERNAL_1fb091ea_4_k_cu_149a5394_146164cuda3std3__419piecewise_constructE,@object
	.size		_ZN40_INTERNAL_1fb091ea_4_k_cu_149a5394_146164cuda3std3__419piecewise_constructE,(_ZN40_INTERNAL_1fb091ea_4_k_cu_149a5394_146164cuda3std3__45__cpo4cendE - _ZN40_INTERNAL_1fb091ea_4_k_cu_149a5394_146164cuda3std3__419piecewise_constructE)
_ZN40_INTERNAL_1fb091ea_4_k_cu_149a5394_146164cuda3std3__419piecewise_constructE:
	.zero		1
	.type		_ZN40_INTERNAL_1fb091ea_4_k_cu_149a5394_146164cuda3std3__45__cpo4cendE,@object
	.size		_ZN40_INTERNAL_1fb091ea_4_k_cu_149a5394_146164cuda3std3__45__cpo4cendE,(_ZN40_INTERNAL_1fb091ea_4_k_cu_149a5394_146164cuda3std6ranges3__45__cpo4swapE - _ZN40_INTERNAL_1fb091ea_4_k_cu_149a5394_146164cuda3std3__45__cpo4cendE)
_ZN40_INTERNAL_1fb091ea_4_k_cu_149a5394_146164cuda3std3__45__cpo4cendE:
	.zero		1
	.type		_ZN40_INTERNAL_1fb091ea_4_k_cu_149a5394_146164cuda3std6ranges3__45__cpo4swapE,@object
	.size		_ZN40_INTERNAL_1fb091ea_4_k_cu_149a5394_146164cuda3std6ranges3__45__cpo4swapE,(.L_10 - _ZN40_INTERNAL_1fb091ea_4_k_cu_149a5394_146164cuda3std6ranges3__45__cpo4swapE)
_ZN40_INTERNAL_1fb091ea_4_k_cu_149a5394_146164cuda3std6ranges3__45__cpo4swapE:
	.zero		1
.L_10:


//--------------------- .nv.constant0._ZN7cutlass13device_kernelINS_4gemm6kernel13GemmUniversalIN4cute5tupleIJiiiiEEENS1_10collective13CollectiveMmaINS1_35MainloopSm100TmaUmmaWarpSpecializedILi16ELi2ELi4ENS5_IJNS4_1CILi2EEENSA_ILi1EEESC_EEEEENS5_IJNSA_ILi128EEENSA_ILi256EEENSA_ILi32EEEEEENS_10bfloat16_tENS5_IJlSC_lEEESJ_SK_NS4_8TiledMMAINS4_8MMA_AtomIJNS4_26SM100_MMA_F16BF16_2x1SM_SSISJ_SJ_fLi128ELi256ELNS4_4UMMA5MajorE0ELSP_0ELNSO_7ScaleInE0ELSQ_0EEEEEENS4_6LayoutINS5_IJSC_SC_SC_EEENS5_IJNSA_ILi0EEESV_SV_EEEEENS5_IJNS4_10UnderscoreESY_SY_EEEEENS4_18SM100_TMA_2SM_LOADENS4_14ComposedLayoutINS4_7SwizzleILi2ELi4ELi3EEENS4_18smem_ptr_flag_bitsILi16EEENST_INS5_IJNSA_ILi8EEESH_EEENS5_IJSH_SC_EEEEEEEvNS4_8identityES11_S1B_vS1C_EENS_8epilogue10collective18CollectiveEpilogueINS1E_23Sm100TmaWarpSpecializedILi4ELi2ELi32ELb1ELb0EEEJNS5_IJNSA_ILi64EEESG_SH_EEENS5_IJNST_IS1J_SC_EENST_INS5_IJSH_SB_EEENS5_IJSC_SF_EEEEEEEESJ_SK_SJ_SK_NS1E_6fusion15FusionCallbacksIS1I_NS1Q_17LinearCombinationISJ_fSJ_fLNS_15FloatRoundStyleE2EEES1K_S1P_JEEENS4_5SM1004TMEM4LOAD26SM100_TMEM_LOAD_32dp32b32xENS4_13SM90_TMA_LOADES1B_NS4_39AutoVectorizingCopyWithAssumedAlignmentILi128EEENS4_14SM90_TMA_STOREES1B_S22_S22_EEEvvEEEEvNT_6ParamsE --------------------------
	.section	.nv.constant0._ZN7cutlass13device_kernelINS_4gemm6kernel13GemmUniversalIN4cute5tupleIJiiiiEEENS1_10collective13CollectiveMmaINS1_35MainloopSm100TmaUmmaWarpSpecializedILi16ELi2ELi4ENS5_IJNS4_1CILi2EEENSA_ILi1EEESC_EEEEENS5_IJNSA_ILi128EEENSA_ILi256EEENSA_ILi32EEEEEENS_10bfloat16_tENS5_IJlSC_lEEESJ_SK_NS4_8TiledMMAINS4_8MMA_AtomIJNS4_26SM100_MMA_F16BF16_2x1SM_SSISJ_SJ_fLi128ELi256ELNS4_4UMMA5MajorE0ELSP_0ELNSO_7ScaleInE0ELSQ_0EEEEEENS4_6LayoutINS5_IJSC_SC_SC_EEENS5_IJNSA_ILi0EEESV_SV_EEEEENS5_IJNS4_10UnderscoreESY_SY_EEEEENS4_18SM100_TMA_2SM_LOADENS4_14ComposedLayoutINS4_7SwizzleILi2ELi4ELi3EEENS4_18smem_ptr_flag_bitsILi16EEENST_INS5_IJNSA_ILi8EEESH_EEENS5_IJSH_SC_EEEEEEEvNS4_8identityES11_S1B_vS1C_EENS_8epilogue10collective18CollectiveEpilogueINS1E_23Sm100TmaWarpSpecializedILi4ELi2ELi32ELb1ELb0EEEJNS5_IJNSA_ILi64EEESG_SH_EEENS5_IJNST_IS1J_SC_EENST_INS5_IJSH_SB_EEENS5_IJSC_SF_EEEEEEEESJ_SK_SJ_SK_NS1E_6fusion15FusionCallbacksIS1I_NS1Q_17LinearCombinationISJ_fSJ_fLNS_15FloatRoundStyleE2EEES1K_S1P_JEEENS4_5SM1004TMEM4LOAD26SM100_TMEM_LOAD_32dp32b32xENS4_13SM90_TMA_LOADES1B_NS4_39AutoVectorizingCopyWithAssumedAlignmentILi128EEENS4_14SM90_TMA_STOREES1B_S22_S22_EEEvvEEEEvNT_6ParamsE,"a",@progbits
	.sectionflags	@""
	.align	4
.nv.constant0._ZN7cutlass13device_kernelINS_4gemm6kernel13GemmUniversalIN4cute5tupleIJiiiiEEENS1_10collective13CollectiveMmaINS1_35MainloopSm100TmaUmmaWarpSpecializedILi16ELi2ELi4ENS5_IJNS4_1CILi2EEENSA_ILi1EEESC_EEEEENS5_IJNSA_ILi128EEENSA_ILi256EEENSA_ILi32EEEEEENS_10bfloat16_tENS5_IJlSC_lEEESJ_SK_NS4_8TiledMMAINS4_8MMA_AtomIJNS4_26SM100_MMA_F16BF16_2x1SM_SSISJ_SJ_fLi128ELi256ELNS4_4UMMA5MajorE0ELSP_0ELNSO_7ScaleInE0ELSQ_0EEEEEENS4_6LayoutINS5_IJSC_SC_SC_EEENS5_IJNSA_ILi0EEESV_SV_EEEEENS5_IJNS4_10UnderscoreESY_SY_EEEEENS4_18SM100_TMA_2SM_LOADENS4_14ComposedLayoutINS4_7SwizzleILi2ELi4ELi3EEENS4_18smem_ptr_flag_bitsILi16EEENST_INS5_IJNSA_ILi8EEESH_EEENS5_IJSH_SC_EEEEEEEvNS4_8identityES11_S1B_vS1C_EENS_8epilogue10collective18CollectiveEpilogueINS1E_23Sm100TmaWarpSpecializedILi4ELi2ELi32ELb1ELb0EEEJNS5_IJNSA_ILi64EEESG_SH_EEENS5_IJNST_IS1J_SC_EENST_INS5_IJSH_SB_EEENS5_IJSC_SF_EEEEEEEESJ_SK_SJ_SK_NS1E_6fusion15FusionCallbacksIS1I_NS1Q_17LinearCombinationISJ_fSJ_fLNS_15FloatRoundStyleE2EEES1K_S1P_JEEENS4_5SM1004TMEM4LOAD26SM100_TMEM_LOAD_32dp32b32xENS4_13SM90_TMA_LOADES1B_NS4_39AutoVectorizingCopyWithAssumedAlignmentILi128EEENS4_14SM90_TMA_STOREES1B_S22_S22_EEEvvEEEEvNT_6ParamsE:
	.zero		2944


//--------------------- SYMBOLS --------------------------

	.type		.nv.reservedSmem.offset0,@object
	.size		.nv.reservedSmem.offset0,0x4
	.type		.nv.reservedSmem.cap,@object
	.size		.nv.reservedSmem.cap,0x4
	.type		__assertfail,@function
